//
// Generated by NVIDIA NVVM Compiler
//
// Compiler Build ID: CL-36424714
// Cuda compilation tools, release 13.0, V13.0.88
// Based on NVVM 20.0.0
//

.version 9.0
.target sm_100
.address_size 64

	// .globl	_Z15kernel_partialsP6uchar3PfS1_ii

.visible .entry _Z15kernel_partialsP6uchar3PfS1_ii(
	.param .u64 .ptr .align 1 _Z15kernel_partialsP6uchar3PfS1_ii_param_0,
	.param .u64 .ptr .align 1 _Z15kernel_partialsP6uchar3PfS1_ii_param_1,
	.param .u64 .ptr .align 1 _Z15kernel_partialsP6uchar3PfS1_ii_param_2,
	.param .u32 _Z15kernel_partialsP6uchar3PfS1_ii_param_3,
	.param .u32 _Z15kernel_partialsP6uchar3PfS1_ii_param_4
)
{
	.reg .pred 	%p<4>;
	.reg .b16 	%rs<13>;
	.reg .b32 	%r<12>;
	.reg .b32 	%f<41>;
	.reg .b64 	%rd<21>;

	ld.param.u64 	%rd5, [_Z15kernel_partialsP6uchar3PfS1_ii_param_0];
	ld.param.u64 	%rd6, [_Z15kernel_partialsP6uchar3PfS1_ii_param_1];
	ld.param.u64 	%rd7, [_Z15kernel_partialsP6uchar3PfS1_ii_param_2];
	ld.param.u32 	%r1, [_Z15kernel_partialsP6uchar3PfS1_ii_param_3];
	ld.param.u32 	%r2, [_Z15kernel_partialsP6uchar3PfS1_ii_param_4];
	mov.u32 	%r3, %tid.y;
	mov.u32 	%r4, %ntid.y;
	mov.u32 	%r5, %ctaid.y;
	mad.lo.s32 	%r6, %r4, %r5, %r3;
	cvt.u64.u32 	%rd8, %r6;
	mov.u32 	%r7, %tid.x;
	mov.u32 	%r8, %ntid.x;
	mov.u32 	%r9, %ctaid.x;
	mad.lo.s32 	%r10, %r8, %r9, %r7;
	cvt.u64.u32 	%rd1, %r10;
	cvt.s64.s32 	%rd2, %r2;
	mul.lo.s64 	%rd3, %rd2, %rd8;
	add.s64 	%rd4, %rd3, %rd1;
	mul.lo.s32 	%r11, %r2, %r1;
	cvt.s64.s32 	%rd9, %r11;
	setp.ge.u64 	%p1, %rd4, %rd9;
	setp.eq.s64 	%p2, %rd4, 0;
	or.pred  	%p3, %p1, %p2;
	@%p3 bra 	$L__BB0_2;
	cvta.to.global.u64 	%rd10, %rd5;
	cvta.to.global.u64 	%rd11, %rd6;
	cvta.to.global.u64 	%rd12, %rd7;
	mad.lo.s64 	%rd13, %rd4, 3, %rd10;
	ld.global.u8 	%rs1, [%rd13+-3];
	cvt.rn.f32.u16 	%f1, %rs1;
	div.rn.f32 	%f2, %f1, 0f437F0000;
	ld.global.u8 	%rs2, [%rd13+-2];
	cvt.rn.f32.u16 	%f3, %rs2;
	div.rn.f32 	%f4, %f3, 0f437F0000;
	mul.f32 	%f5, %f4, 0f3F1645A2;
	fma.rn.f32 	%f6, %f2, 0f3E99096C, %f5;
	ld.global.u8 	%rs3, [%rd13+-1];
	cvt.rn.f32.u16 	%f7, %rs3;
	div.rn.f32 	%f8, %f7, 0f437F0000;
	fma.rn.f32 	%f9, %f8, 0f3DE978D5, %f6;
	ld.global.u8 	%rs4, [%rd13+3];
	cvt.rn.f32.u16 	%f10, %rs4;
	div.rn.f32 	%f11, %f10, 0f437F0000;
	ld.global.u8 	%rs5, [%rd13+4];
	cvt.rn.f32.u16 	%f12, %rs5;
	div.rn.f32 	%f13, %f12, 0f437F0000;
	mul.f32 	%f14, %f13, 0f3F1645A2;
	fma.rn.f32 	%f15, %f11, 0f3E99096C, %f14;
	ld.global.u8 	%rs6, [%rd13+5];
	cvt.rn.f32.u16 	%f16, %rs6;
	div.rn.f32 	%f17, %f16, 0f437F0000;
	fma.rn.f32 	%f18, %f17, 0f3DE978D5, %f15;
	sub.s64 	%rd14, %rd3, %rd2;
	add.s64 	%rd15, %rd14, %rd1;
	mad.lo.s64 	%rd16, %rd15, 3, %rd10;
	ld.global.u8 	%rs7, [%rd16];
	cvt.rn.f32.u16 	%f19, %rs7;
	div.rn.f32 	%f20, %f19, 0f437F0000;
	ld.global.u8 	%rs8, [%rd16+1];
	cvt.rn.f32.u16 	%f21, %rs8;
	div.rn.f32 	%f22, %f21, 0f437F0000;
	mul.f32 	%f23, %f22, 0f3F1645A2;
	fma.rn.f32 	%f24, %f20, 0f3E99096C, %f23;
	ld.global.u8 	%rs9, [%rd16+2];
	cvt.rn.f32.u16 	%f25, %rs9;
	div.rn.f32 	%f26, %f25, 0f437F0000;
	fma.rn.f32 	%f27, %f26, 0f3DE978D5, %f24;
	mad.lo.s64 	%rd17, %rd2, 3, %rd13;
	ld.global.u8 	%rs10, [%rd17];
	cvt.rn.f32.u16 	%f28, %rs10;
	div.rn.f32 	%f29, %f28, 0f437F0000;
	ld.global.u8 	%rs11, [%rd17+1];
	cvt.rn.f32.u16 	%f30, %rs11;
	div.rn.f32 	%f31, %f30, 0f437F0000;
	mul.f32 	%f32, %f31, 0f3F1645A2;
	fma.rn.f32 	%f33, %f29, 0f3E99096C, %f32;
	ld.global.u8 	%rs12, [%rd17+2];
	cvt.rn.f32.u16 	%f34, %rs12;
	div.rn.f32 	%f35, %f34, 0f437F0000;
	fma.rn.f32 	%f36, %f35, 0f3DE978D5, %f33;
	sub.f32 	%f37, %f9, %f18;
	mul.f32 	%f38, %f37, 0f3F000000;
	shl.b64 	%rd18, %rd4, 2;
	add.s64 	%rd19, %rd11, %rd18;
	st.global.f32 	[%rd19], %f38;
	sub.f32 	%f39, %f27, %f36;
	mul.f32 	%f40, %f39, 0f3F000000;
	add.s64 	%rd20, %rd12, %rd18;
	st.global.f32 	[%rd20], %f40;
$L__BB0_2:
	ret;

}
	// .globl	_Z10kernel_subP6uchar3S0_Pfii
.visible .entry _Z10kernel_subP6uchar3S0_Pfii(
	.param .u64 .ptr .align 1 _Z10kernel_subP6uchar3S0_Pfii_param_0,
	.param .u64 .ptr .align 1 _Z10kernel_subP6uchar3S0_Pfii_param_1,
	.param .u64 .ptr .align 1 _Z10kernel_subP6uchar3S0_Pfii_param_2,
	.param .u32 _Z10kernel_subP6uchar3S0_Pfii_param_3,
	.param .u32 _Z10kernel_subP6uchar3S0_Pfii_param_4
)
{
	.reg .pred 	%p<4>;
	.reg .b16 	%rs<7>;
	.reg .b32 	%r<12>;
	.reg .b32 	%f<20>;
	.reg .b64 	%rd<17>;

	ld.param.u64 	%rd2, [_Z10kernel_subP6uchar3S0_Pfii_param_0];
	ld.param.u64 	%rd3, [_Z10kernel_subP6uchar3S0_Pfii_param_1];
	ld.param.u64 	%rd4, [_Z10kernel_subP6uchar3S0_Pfii_param_2];
	ld.param.u32 	%r1, [_Z10kernel_subP6uchar3S0_Pfii_param_3];
	ld.param.u32 	%r2, [_Z10kernel_subP6uchar3S0_Pfii_param_4];
	mov.u32 	%r3, %tid.y;
	mov.u32 	%r4, %ntid.y;
	mov.u32 	%r5, %ctaid.y;
	mad.lo.s32 	%r6, %r4, %r5, %r3;
	cvt.u64.u32 	%rd5, %r6;
	mov.u32 	%r7, %tid.x;
	mov.u32 	%r8, %ntid.x;
	mov.u32 	%r9, %ctaid.x;
	mad.lo.s32 	%r10, %r8, %r9, %r7;
	cvt.u64.u32 	%rd6, %r10;
	cvt.s64.s32 	%rd7, %r2;
	mad.lo.s64 	%rd1, %rd7, %rd5, %rd6;
	mul.lo.s32 	%r11, %r2, %r1;
	cvt.s64.s32 	%rd8, %r11;
	setp.ge.u64 	%p1, %rd1, %rd8;
	setp.eq.s64 	%p2, %rd1, 0;
	or.pred  	%p3, %p1, %p2;
	@%p3 bra 	$L__BB1_2;
	cvta.to.global.u64 	%rd9, %rd2;
	cvta.to.global.u64 	%rd10, %rd3;
	cvta.to.global.u64 	%rd11, %rd4;
	mul.lo.s64 	%rd12, %rd1, 3;
	add.s64 	%rd13, %rd9, %rd12;
	ld.global.u8 	%rs1, [%rd13];
	cvt.rn.f32.u16 	%f1, %rs1;
	div.rn.f32 	%f2, %f1, 0f437F0000;
	ld.global.u8 	%rs2, [%rd13+1];
	cvt.rn.f32.u16 	%f3, %rs2;
	div.rn.f32 	%f4, %f3, 0f437F0000;
	mul.f32 	%f5, %f4, 0f3F1645A2;
	fma.rn.f32 	%f6, %f2, 0f3E99096C, %f5;
	ld.global.u8 	%rs3, [%rd13+2];
	cvt.rn.f32.u16 	%f7, %rs3;
	div.rn.f32 	%f8, %f7, 0f437F0000;
	fma.rn.f32 	%f9, %f8, 0f3DE978D5, %f6;
	add.s64 	%rd14, %rd10, %rd12;
	ld.global.u8 	%rs4, [%rd14];
	cvt.rn.f32.u16 	%f10, %rs4;
	div.rn.f32 	%f11, %f10, 0f437F0000;
	ld.global.u8 	%rs5, [%rd14+1];
	cvt.rn.f32.u16 	%f12, %rs5;
	div.rn.f32 	%f13, %f12, 0f437F0000;
	mul.f32 	%f14, %f13, 0f3F1645A2;
	fma.rn.f32 	%f15, %f11, 0f3E99096C, %f14;
	ld.global.u8 	%rs6, [%rd14+2];
	cvt.rn.f32.u16 	%f16, %rs6;
	div.rn.f32 	%f17, %f16, 0f437F0000;
	fma.rn.f32 	%f18, %f17, 0f3DE978D5, %f15;
	sub.f32 	%f19, %f18, %f9;
	shl.b64 	%rd15, %rd1, 2;
	add.s64 	%rd16, %rd11, %rd15;
	st.global.f32 	[%rd16], %f19;
$L__BB1_2:
	ret;

}
	// .globl	_Z14kernel_optflowPfS_S_P6float4ii
.visible .entry _Z14kernel_optflowPfS_S_P6float4ii(
	.param .u64 .ptr .align 1 _Z14kernel_optflowPfS_S_P6float4ii_param_0,
	.param .u64 .ptr .align 1 _Z14kernel_optflowPfS_S_P6float4ii_param_1,
	.param .u64 .ptr .align 1 _Z14kernel_optflowPfS_S_P6float4ii_param_2,
	.param .u64 .ptr .align 1 _Z14kernel_optflowPfS_S_P6float4ii_param_3,
	.param .u32 _Z14kernel_optflowPfS_S_P6float4ii_param_4,
	.param .u32 _Z14kernel_optflowPfS_S_P6float4ii_param_5
)
{
	.reg .pred 	%p<12>;
	.reg .b32 	%r<27>;
	.reg .b32 	%f<206>;
	.reg .b64 	%rd<36>;
	.reg .b64 	%fd<73>;

	ld.param.u64 	%rd12, [_Z14kernel_optflowPfS_S_P6float4ii_param_0];
	ld.param.u64 	%rd13, [_Z14kernel_optflowPfS_S_P6float4ii_param_1];
	ld.param.u64 	%rd14, [_Z14kernel_optflowPfS_S_P6float4ii_param_2];
	ld.param.u64 	%rd15, [_Z14kernel_optflowPfS_S_P6float4ii_param_3];
	ld.param.u32 	%r12, [_Z14kernel_optflowPfS_S_P6float4ii_param_4];
	ld.param.u32 	%r11, [_Z14kernel_optflowPfS_S_P6float4ii_param_5];
	mov.u32 	%r1, %tid.y;
	mov.u32 	%r2, %ntid.y;
	mov.u32 	%r3, %ctaid.y;
	mad.lo.s32 	%r13, %r2, %r3, %r1;
	mov.u32 	%r14, %tid.x;
	mov.u32 	%r15, %ntid.x;
	mov.u32 	%r16, %ctaid.x;
	mad.lo.s32 	%r17, %r15, %r16, %r14;
	cvt.u64.u32 	%rd1, %r17;
	add.s32 	%r18, %r12, -5;
	setp.ge.u32 	%p4, %r13, %r18;
	setp.lt.u32 	%p5, %r13, 6;
	or.pred  	%p6, %p4, %p5;
	mov.pred 	%p11, -1;
	@%p6 bra 	$L__BB2_2;
	add.s32 	%r19, %r11, -5;
	cvt.s64.s32 	%rd16, %r19;
	setp.ge.u64 	%p11, %rd1, %rd16;
$L__BB2_2:
	cvt.u32.u64 	%r20, %rd1;
	setp.lt.u32 	%p7, %r20, 6;
	or.pred  	%p8, %p7, %p11;
	@%p8 bra 	$L__BB2_8;
	cvta.to.global.u64 	%rd17, %rd15;
	cvt.s64.s32 	%rd2, %r11;
	cvt.u64.u32 	%rd18, %r13;
	add.s64 	%rd19, %rd18, -2;
	mad.lo.s64 	%rd20, %rd19, %rd2, %rd1;
	shl.b64 	%rd21, %rd20, 4;
	add.s64 	%rd3, %rd17, %rd21;
	mul.wide.s32 	%rd22, %r11, 16;
	add.s64 	%rd4, %rd3, %rd22;
	add.s64 	%rd5, %rd4, %rd22;
	add.s64 	%rd6, %rd5, %rd22;
	mul.wide.u32 	%rd23, %r2, %r3;
	cvt.u64.u32 	%rd24, %r1;
	add.s64 	%rd7, %rd23, %rd24;
	add.s64 	%rd8, %rd17, 4;
	cvta.to.global.u64 	%rd9, %rd12;
	cvta.to.global.u64 	%rd10, %rd13;
	cvta.to.global.u64 	%rd11, %rd14;
	mov.f32 	%f204, 0f00000000;
	mov.b32 	%r24, 0;
	mov.f32 	%f205, %f204;
$L__BB2_4:
	ld.global.v2.f32 	{%f6, %f7}, [%rd3+-32];
	add.f32 	%f8, %f205, %f6;
	add.f32 	%f9, %f204, %f7;
	ld.global.v2.f32 	{%f10, %f11}, [%rd3+-16];
	add.f32 	%f12, %f8, %f10;
	add.f32 	%f13, %f9, %f11;
	ld.global.v2.f32 	{%f14, %f15}, [%rd3];
	add.f32 	%f16, %f12, %f14;
	add.f32 	%f17, %f13, %f15;
	ld.global.v2.f32 	{%f18, %f19}, [%rd3+16];
	add.f32 	%f20, %f16, %f18;
	add.f32 	%f21, %f17, %f19;
	ld.global.v2.f32 	{%f22, %f23}, [%rd3+32];
	add.f32 	%f24, %f20, %f22;
	add.f32 	%f25, %f21, %f23;
	ld.global.v2.f32 	{%f26, %f27}, [%rd4+-32];
	add.f32 	%f28, %f24, %f26;
	add.f32 	%f29, %f25, %f27;
	ld.global.v2.f32 	{%f30, %f31}, [%rd4+-16];
	add.f32 	%f32, %f28, %f30;
	add.f32 	%f33, %f29, %f31;
	ld.global.v2.f32 	{%f34, %f35}, [%rd4];
	add.f32 	%f36, %f32, %f34;
	add.f32 	%f37, %f33, %f35;
	ld.global.v2.f32 	{%f38, %f39}, [%rd4+16];
	add.f32 	%f40, %f36, %f38;
	add.f32 	%f41, %f37, %f39;
	ld.global.v2.f32 	{%f42, %f43}, [%rd4+32];
	add.f32 	%f44, %f40, %f42;
	add.f32 	%f45, %f41, %f43;
	ld.global.v2.f32 	{%f46, %f47}, [%rd5+-32];
	add.f32 	%f48, %f44, %f46;
	add.f32 	%f49, %f45, %f47;
	ld.global.v2.f32 	{%f50, %f51}, [%rd5+-16];
	add.f32 	%f52, %f48, %f50;
	add.f32 	%f53, %f49, %f51;
	ld.global.v2.f32 	{%f54, %f55}, [%rd5];
	add.f32 	%f56, %f52, %f54;
	add.f32 	%f57, %f53, %f55;
	ld.global.v2.f32 	{%f58, %f59}, [%rd5+16];
	add.f32 	%f60, %f56, %f58;
	add.f32 	%f61, %f57, %f59;
	ld.global.v2.f32 	{%f62, %f63}, [%rd5+32];
	add.f32 	%f64, %f60, %f62;
	add.f32 	%f65, %f61, %f63;
	ld.global.v2.f32 	{%f66, %f67}, [%rd6+-32];
	add.f32 	%f68, %f64, %f66;
	add.f32 	%f69, %f65, %f67;
	ld.global.v2.f32 	{%f70, %f71}, [%rd6+-16];
	add.f32 	%f72, %f68, %f70;
	add.f32 	%f73, %f69, %f71;
	ld.global.v2.f32 	{%f74, %f75}, [%rd6];
	add.f32 	%f76, %f72, %f74;
	add.f32 	%f77, %f73, %f75;
	ld.global.v2.f32 	{%f78, %f79}, [%rd6+16];
	add.f32 	%f80, %f76, %f78;
	add.f32 	%f81, %f77, %f79;
	ld.global.v2.f32 	{%f82, %f83}, [%rd6+32];
	add.f32 	%f84, %f80, %f82;
	add.f32 	%f85, %f81, %f83;
	shl.b64 	%rd25, %rd2, 4;
	add.s64 	%rd26, %rd6, %rd25;
	ld.global.v2.f32 	{%f86, %f87}, [%rd26+-32];
	add.f32 	%f88, %f84, %f86;
	add.f32 	%f89, %f85, %f87;
	ld.global.v2.f32 	{%f90, %f91}, [%rd26+-16];
	add.f32 	%f92, %f88, %f90;
	add.f32 	%f93, %f89, %f91;
	ld.global.v2.f32 	{%f94, %f95}, [%rd26];
	add.f32 	%f96, %f92, %f94;
	add.f32 	%f97, %f93, %f95;
	ld.global.v2.f32 	{%f98, %f99}, [%rd26+16];
	add.f32 	%f100, %f96, %f98;
	add.f32 	%f101, %f97, %f99;
	ld.global.v2.f32 	{%f102, %f103}, [%rd26+32];
	add.f32 	%f205, %f100, %f102;
	add.f32 	%f204, %f101, %f103;
	mov.b32 	%r26, -2;
	mov.b32 	%r25, 0;
	cvt.f64.f32 	%fd7, %f205;
	cvt.f64.f32 	%fd15, %f204;
$L__BB2_5:
	cvt.s64.s32 	%rd27, %r26;
	add.s64 	%rd28, %rd7, %rd27;
	mad.lo.s64 	%rd29, %rd2, %rd28, %rd1;
	shl.b64 	%rd30, %rd29, 2;
	add.s64 	%rd31, %rd9, %rd30;
	add.s64 	%rd32, %rd10, %rd30;
	add.s64 	%rd33, %rd11, %rd30;
	shl.b64 	%rd34, %rd29, 4;
	add.s64 	%rd35, %rd8, %rd34;
	ld.global.f32 	%f104, [%rd31+-8];
	ld.global.f32 	%f105, [%rd32+-8];
	mul.f32 	%f106, %f204, %f105;
	fma.rn.f32 	%f107, %f205, %f104, %f106;
	ld.global.f32 	%f108, [%rd33+-8];
	add.f32 	%f109, %f108, %f107;
	mul.f32 	%f110, %f104, %f109;
	cvt.f64.f32 	%fd1, %f110;
	mul.f32 	%f111, %f104, %f104;
	cvt.f64.f32 	%fd2, %f111;
	add.f64 	%fd3, %fd2, 0d3EB0C6F7A0B5ED8D;
	mul.f32 	%f112, %f105, %f105;
	cvt.f64.f32 	%fd4, %f112;
	add.f64 	%fd5, %fd3, %fd4;
	div.rn.f64 	%fd6, %fd1, %fd5;
	sub.f64 	%fd8, %fd7, %fd6;
	cvt.rn.f32.f64 	%f113, %fd8;
	st.global.f32 	[%rd35+-36], %f113;
	ld.global.f32 	%f114, [%rd32+-8];
	ld.global.f32 	%f115, [%rd31+-8];
	mul.f32 	%f116, %f205, %f115;
	fma.rn.f32 	%f117, %f204, %f114, %f116;
	ld.global.f32 	%f118, [%rd33+-8];
	add.f32 	%f119, %f118, %f117;
	mul.f32 	%f120, %f114, %f119;
	cvt.f64.f32 	%fd9, %f120;
	mul.f32 	%f121, %f115, %f115;
	cvt.f64.f32 	%fd10, %f121;
	add.f64 	%fd11, %fd10, 0d3EB0C6F7A0B5ED8D;
	mul.f32 	%f122, %f114, %f114;
	cvt.f64.f32 	%fd12, %f122;
	add.f64 	%fd13, %fd11, %fd12;
	div.rn.f64 	%fd14, %fd9, %fd13;
	sub.f64 	%fd16, %fd15, %fd14;
	cvt.rn.f32.f64 	%f123, %fd16;
	st.global.f32 	[%rd35+-32], %f123;
	ld.global.f32 	%f124, [%rd31+-4];
	ld.global.f32 	%f125, [%rd32+-4];
	mul.f32 	%f126, %f204, %f125;
	fma.rn.f32 	%f127, %f205, %f124, %f126;
	ld.global.f32 	%f128, [%rd33+-4];
	add.f32 	%f129, %f128, %f127;
	mul.f32 	%f130, %f124, %f129;
	cvt.f64.f32 	%fd17, %f130;
	mul.f32 	%f131, %f124, %f124;
	cvt.f64.f32 	%fd18, %f131;
	add.f64 	%fd19, %fd18, 0d3EB0C6F7A0B5ED8D;
	mul.f32 	%f132, %f125, %f125;
	cvt.f64.f32 	%fd20, %f132;
	add.f64 	%fd21, %fd19, %fd20;
	div.rn.f64 	%fd22, %fd17, %fd21;
	sub.f64 	%fd23, %fd7, %fd22;
	cvt.rn.f32.f64 	%f133, %fd23;
	st.global.f32 	[%rd35+-20], %f133;
	ld.global.f32 	%f134, [%rd32+-4];
	ld.global.f32 	%f135, [%rd31+-4];
	mul.f32 	%f136, %f205, %f135;
	fma.rn.f32 	%f137, %f204, %f134, %f136;
	ld.global.f32 	%f138, [%rd33+-4];
	add.f32 	%f139, %f138, %f137;
	mul.f32 	%f140, %f134, %f139;
	cvt.f64.f32 	%fd24, %f140;
	mul.f32 	%f141, %f135, %f135;
	cvt.f64.f32 	%fd25, %f141;
	add.f64 	%fd26, %fd25, 0d3EB0C6F7A0B5ED8D;
	mul.f32 	%f142, %f134, %f134;
	cvt.f64.f32 	%fd27, %f142;
	add.f64 	%fd28, %fd26, %fd27;
	div.rn.f64 	%fd29, %fd24, %fd28;
	sub.f64 	%fd30, %fd15, %fd29;
	cvt.rn.f32.f64 	%f143, %fd30;
	st.global.f32 	[%rd35+-16], %f143;
	ld.global.f32 	%f144, [%rd31];
	ld.global.f32 	%f145, [%rd32];
	mul.f32 	%f146, %f204, %f145;
	fma.rn.f32 	%f147, %f205, %f144, %f146;
	ld.global.f32 	%f148, [%rd33];
	add.f32 	%f149, %f148, %f147;
	mul.f32 	%f150, %f144, %f149;
	cvt.f64.f32 	%fd31, %f150;
	mul.f32 	%f151, %f144, %f144;
	cvt.f64.f32 	%fd32, %f151;
	add.f64 	%fd33, %fd32, 0d3EB0C6F7A0B5ED8D;
	mul.f32 	%f152, %f145, %f145;
	cvt.f64.f32 	%fd34, %f152;
	add.f64 	%fd35, %fd33, %fd34;
	div.rn.f64 	%fd36, %fd31, %fd35;
	sub.f64 	%fd37, %fd7, %fd36;
	cvt.rn.f32.f64 	%f153, %fd37;
	st.global.f32 	[%rd35+-4], %f153;
	ld.global.f32 	%f154, [%rd32];
	ld.global.f32 	%f155, [%rd31];
	mul.f32 	%f156, %f205, %f155;
	fma.rn.f32 	%f157, %f204, %f154, %f156;
	ld.global.f32 	%f158, [%rd33];
	add.f32 	%f159, %f158, %f157;
	mul.f32 	%f160, %f154, %f159;
	cvt.f64.f32 	%fd38, %f160;
	mul.f32 	%f161, %f155, %f155;
	cvt.f64.f32 	%fd39, %f161;
	add.f64 	%fd40, %fd39, 0d3EB0C6F7A0B5ED8D;
	mul.f32 	%f162, %f154, %f154;
	cvt.f64.f32 	%fd41, %f162;
	add.f64 	%fd42, %fd40, %fd41;
	div.rn.f64 	%fd43, %fd38, %fd42;
	sub.f64 	%fd44, %fd15, %fd43;
	cvt.rn.f32.f64 	%f163, %fd44;
	st.global.f32 	[%rd35], %f163;
	ld.global.f32 	%f164, [%rd31+4];
	ld.global.f32 	%f165, [%rd32+4];
	mul.f32 	%f166, %f204, %f165;
	fma.rn.f32 	%f167, %f205, %f164, %f166;
	ld.global.f32 	%f168, [%rd33+4];
	add.f32 	%f169, %f168, %f167;
	mul.f32 	%f170, %f164, %f169;
	cvt.f64.f32 	%fd45, %f170;
	mul.f32 	%f171, %f164, %f164;
	cvt.f64.f32 	%fd46, %f171;
	add.f64 	%fd47, %fd46, 0d3EB0C6F7A0B5ED8D;
	mul.f32 	%f172, %f165, %f165;
	cvt.f64.f32 	%fd48, %f172;
	add.f64 	%fd49, %fd47, %fd48;
	div.rn.f64 	%fd50, %fd45, %fd49;
	sub.f64 	%fd51, %fd7, %fd50;
	cvt.rn.f32.f64 	%f173, %fd51;
	st.global.f32 	[%rd35+12], %f173;
	ld.global.f32 	%f174, [%rd32+4];
	ld.global.f32 	%f175, [%rd31+4];
	mul.f32 	%f176, %f205, %f175;
	fma.rn.f32 	%f177, %f204, %f174, %f176;
	ld.global.f32 	%f178, [%rd33+4];
	add.f32 	%f179, %f178, %f177;
	mul.f32 	%f180, %f174, %f179;
	cvt.f64.f32 	%fd52, %f180;
	mul.f32 	%f181, %f175, %f175;
	cvt.f64.f32 	%fd53, %f181;
	add.f64 	%fd54, %fd53, 0d3EB0C6F7A0B5ED8D;
	mul.f32 	%f182, %f174, %f174;
	cvt.f64.f32 	%fd55, %f182;
	add.f64 	%fd56, %fd54, %fd55;
	div.rn.f64 	%fd57, %fd52, %fd56;
	sub.f64 	%fd58, %fd15, %fd57;
	cvt.rn.f32.f64 	%f183, %fd58;
	st.global.f32 	[%rd35+16], %f183;
	ld.global.f32 	%f184, [%rd31+8];
	ld.global.f32 	%f185, [%rd32+8];
	mul.f32 	%f186, %f204, %f185;
	fma.rn.f32 	%f187, %f205, %f184, %f186;
	ld.global.f32 	%f188, [%rd33+8];
	add.f32 	%f189, %f188, %f187;
	mul.f32 	%f190, %f184, %f189;
	cvt.f64.f32 	%fd59, %f190;
	mul.f32 	%f191, %f184, %f184;
	cvt.f64.f32 	%fd60, %f191;
	add.f64 	%fd61, %fd60, 0d3EB0C6F7A0B5ED8D;
	mul.f32 	%f192, %f185, %f185;
	cvt.f64.f32 	%fd62, %f192;
	add.f64 	%fd63, %fd61, %fd62;
	div.rn.f64 	%fd64, %fd59, %fd63;
	sub.f64 	%fd65, %fd7, %fd64;
	cvt.rn.f32.f64 	%f193, %fd65;
	st.global.f32 	[%rd35+28], %f193;
	ld.global.f32 	%f194, [%rd32+8];
	ld.global.f32 	%f195, [%rd31+8];
	mul.f32 	%f196, %f205, %f195;
	fma.rn.f32 	%f197, %f204, %f194, %f196;
	ld.global.f32 	%f198, [%rd33+8];
	add.f32 	%f199, %f198, %f197;
	mul.f32 	%f200, %f194, %f199;
	cvt.f64.f32 	%fd66, %f200;
	mul.f32 	%f201, %f195, %f195;
	cvt.f64.f32 	%fd67, %f201;
	add.f64 	%fd68, %fd67, 0d3EB0C6F7A0B5ED8D;
	mul.f32 	%f202, %f194, %f194;
	cvt.f64.f32 	%fd69, %f202;
	add.f64 	%fd70, %fd68, %fd69;
	div.rn.f64 	%fd71, %fd66, %fd70;
	sub.f64 	%fd72, %fd15, %fd71;
	cvt.rn.f32.f64 	%f203, %fd72;
	st.global.f32 	[%rd35+32], %f203;
	add.s32 	%r26, %r26, 1;
	add.s32 	%r25, %r25, 1;
	setp.ne.s32 	%p9, %r25, 5;
	@%p9 bra 	$L__BB2_5;
	add.s32 	%r24, %r24, 1;
	setp.ne.s32 	%p10, %r24, 8;
	@%p10 bra 	$L__BB2_4;
	bar.sync 	0;
$L__BB2_8:
	ret;

}


// ===== COMPILED SASS (sm_100) =====

	.target	sm_100

	.elftype	@"ET_EXEC"


//--------------------- .note.nv.tkinfo           --------------------------
	.section	.note.nv.tkinfo,"",@"SHT_NOTE"
	.sectionflags	@"SHF_NOTE_NV_TKINFO"
	.tkinfo
        /*0018*/ 	.word	0x00000002
        /*0030*/ 	.string	""
        /*0030*/ 	.string	"ptxas"
        /*0030*/ 	.string	"Cuda compilation tools, release 13.0, V13.0.88"
        /*0030*/ 	.string	"Build cuda_13.0.r13.0/compiler.36424714_0"
        /*0030*/ 	.string	"-arch sm_100 -m 64 "



//--------------------- .note.nv.cuinfo           --------------------------
	.section	.note.nv.cuinfo,"",@"SHT_NOTE"
	.sectionflags	@"SHF_NOTE_NV_CUINFO"
        /*0018*/ 	.short	0x0002
        /*001a*/ 	.short	0x0064
        /*001c*/ 	.short	0x0082
	.zero		2


//--------------------- .nv.info                  --------------------------
	.section	.nv.info,"",@"SHT_CUDA_INFO"
	.align	4


	//----- nvinfo : EIATTR_REGCOUNT
	.align		4
        /*0000*/ 	.byte	0x04, 0x2f
        /*0002*/ 	.short	(.L_1 - .L_0)
	.align		4
.L_0:
        /*0004*/ 	.word	index@(_Z15kernel_partialsP6uchar3PfS1_ii)
        /*0008*/ 	.word	0x0000001a


	//----- nvinfo : EIATTR_FRAME_SIZE
	.align		4
.L_1:
        /*000c*/ 	.byte	0x04, 0x11
        /*000e*/ 	.short	(.L_3 - .L_2)
	.align		4
.L_2:
        /*0010*/ 	.word	index@($__internal_2_$__cuda_sm3x_div_rn_noftz_f32_slowpath)
        /*0014*/ 	.word	0x00000000


	//----- nvinfo : EIATTR_FRAME_SIZE
	.align		4
.L_3:
        /*0018*/ 	.byte	0x04, 0x11
        /*001a*/ 	.short	(.L_5 - .L_4)
	.align		4
.L_4:
        /*001c*/ 	.word	index@(_Z15kernel_partialsP6uchar3PfS1_ii)
        /*0020*/ 	.word	0x00000000


	//----- nvinfo : EIATTR_REGCOUNT
	.align		4
.L_5:
        /*0024*/ 	.byte	0x04, 0x2f
        /*0026*/ 	.short	(.L_7 - .L_6)
	.align		4
.L_6:
        /*0028*/ 	.word	index@(_Z10kernel_subP6uchar3S0_Pfii)
        /*002c*/ 	.word	0x00000016


	//----- nvinfo : EIATTR_FRAME_SIZE
	.align		4
.L_7:
        /*0030*/ 	.byte	0x04, 0x11
        /*0032*/ 	.short	(.L_9 - .L_8)
	.align		4
.L_8:
        /*0034*/ 	.word	index@($__internal_1_$__cuda_sm3x_div_rn_noftz_f32_slowpath)
        /*0038*/ 	.word	0x00000000


	//----- nvinfo : EIATTR_FRAME_SIZE
	.align		4
.L_9:
        /*003c*/ 	.byte	0x04, 0x11
        /*003e*/ 	.short	(.L_11 - .L_10)
	.align		4
.L_10:
        /*0040*/ 	.word	index@(_Z10kernel_subP6uchar3S0_Pfii)
        /*0044*/ 	.word	0x00000000


	//----- nvinfo : EIATTR_REGCOUNT
	.align		4
.L_11:
        /*0048*/ 	.byte	0x04, 0x2f
        /*004a*/ 	.short	(.L_13 - .L_12)
	.align		4
.L_12:
        /*004c*/ 	.word	index@(_Z14kernel_optflowPfS_S_P6float4ii)
        /*0050*/ 	.word	0x00000034


	//----- nvinfo : EIATTR_FRAME_SIZE
	.align		4
.L_13:
        /*0054*/ 	.byte	0x04, 0x11
        /*0056*/ 	.short	(.L_15 - .L_14)
	.align		4
.L_14:
        /*0058*/ 	.word	index@($__internal_0_$__cuda_sm20_div_rn_f64_full)
        /*005c*/ 	.word	0x00000000


	//----- nvinfo : EIATTR_FRAME_SIZE
	.align		4
.L_15:
        /*0060*/ 	.byte	0x04, 0x11
        /*0062*/ 	.short	(.L_17 - .L_16)
	.align		4
.L_16:
        /*0064*/ 	.word	index@(_Z14kernel_optflowPfS_S_P6float4ii)
        /*0068*/ 	.word	0x00000000


	//----- nvinfo : EIATTR_MIN_STACK_SIZE
	.align		4
.L_17:
        /*006c*/ 	.byte	0x04, 0x12
        /*006e*/ 	.short	(.L_19 - .L_18)
	.align		4
.L_18:
        /*0070*/ 	.word	index@(_Z14kernel_optflowPfS_S_P6float4ii)
        /*0074*/ 	.word	0x00000000


	//----- nvinfo : EIATTR_MIN_STACK_SIZE
	.align		4
.L_19:
        /*0078*/ 	.byte	0x04, 0x12
        /*007a*/ 	.short	(.L_21 - .L_20)
	.align		4
.L_20:
        /*007c*/ 	.word	index@(_Z10kernel_subP6uchar3S0_Pfii)
        /*0080*/ 	.word	0x00000000


	//----- nvinfo : EIATTR_MIN_STACK_SIZE
	.align		4
.L_21:
        /*0084*/ 	.byte	0x04, 0x12
        /*0086*/ 	.short	(.L_23 - .L_22)
	.align		4
.L_22:
        /*0088*/ 	.word	index@(_Z15kernel_partialsP6uchar3PfS1_ii)
        /*008c*/ 	.word	0x00000000
.L_23:


//--------------------- .nv.compat                --------------------------
	.section	.nv.compat,"",@"SHT_CUDA_COMPAT_INFO"
	.align	4
        /*0000*/ 	.byte	0x02, 0x09, 0x00, 0x00, 0x02, 0x02, 0x01, 0x00, 0x02, 0x05, 0x05, 0x00, 0x03, 0x07, 0x01, 0x01
        /*0010*/ 	.byte	0x02, 0x03, 0x00, 0x00, 0x02, 0x06, 0x01, 0x00, 0x04, 0x0b, 0x08, 0x00, 0x01, 0x00, 0x00, 0x00
        /*0020*/ 	.byte	0x00, 0x00, 0x00, 0x00


//--------------------- .nv.info._Z14kernel_optflowPfS_S_P6float4ii --------------------------
	.section	.nv.info._Z14kernel_optflowPfS_S_P6float4ii,"",@"SHT_CUDA_INFO"
	.sectionflags	@""
	.align	4


	//----- nvinfo : EIATTR_CUDA_API_VERSION
	.align		4
        /*0000*/ 	.byte	0x04, 0x37
        /*0002*/ 	.short	(.L_25 - .L_24)
.L_24:
        /*0004*/ 	.word	0x00000082


	//----- nvinfo : EIATTR_KPARAM_INFO
	.align		4
.L_25:
        /*0008*/ 	.byte	0x04, 0x17
        /*000a*/ 	.short	(.L_27 - .L_26)
.L_26:
        /*000c*/ 	.word	0x00000000
        /*0010*/ 	.short	0x0005
        /*0012*/ 	.short	0x0024
        /*0014*/ 	.byte	0x00, 0xf0, 0x11, 0x00


	//----- nvinfo : EIATTR_KPARAM_INFO
	.align		4
.L_27:
        /*0018*/ 	.byte	0x04, 0x17
        /*001a*/ 	.short	(.L_29 - .L_28)
.L_28:
        /*001c*/ 	.word	0x00000000
        /*0020*/ 	.short	0x0004
        /*0022*/ 	.short	0x0020
        /*0024*/ 	.byte	0x00, 0xf0, 0x11, 0x00


	//----- nvinfo : EIATTR_KPARAM_INFO
	.align		4
.L_29:
        /*0028*/ 	.byte	0x04, 0x17
        /*002a*/ 	.short	(.L_31 - .L_30)
.L_30:
        /*002c*/ 	.word	0x00000000
        /*0030*/ 	.short	0x0003
        /*0032*/ 	.short	0x0018
        /*0034*/ 	.byte	0x00, 0xf5, 0x21, 0x00


	//----- nvinfo : EIATTR_KPARAM_INFO
	.align		4
.L_31:
        /*0038*/ 	.byte	0x04, 0x17
        /*003a*/ 	.short	(.L_33 - .L_32)
.L_32:
        /*003c*/ 	.word	0x00000000
        /*0040*/ 	.short	0x0002
        /*0042*/ 	.short	0x0010
        /*0044*/ 	.byte	0x00, 0xf5, 0x21, 0x00


	//----- nvinfo : EIATTR_KPARAM_INFO
	.align		4
.L_33:
        /*0048*/ 	.byte	0x04, 0x17
        /*004a*/ 	.short	(.L_35 - .L_34)
.L_34:
        /*004c*/ 	.word	0x00000000
        /*0050*/ 	.short	0x0001
        /*0052*/ 	.short	0x0008
        /*0054*/ 	.byte	0x00, 0xf5, 0x21, 0x00


	//----- nvinfo : EIATTR_KPARAM_INFO
	.align		4
.L_35:
        /*0058*/ 	.byte	0x04, 0x17
        /*005a*/ 	.short	(.L_37 - .L_36)
.L_36:
        /*005c*/ 	.word	0x00000000
        /*0060*/ 	.short	0x0000
        /*0062*/ 	.short	0x0000
        /*0064*/ 	.byte	0x00, 0xf5, 0x21, 0x00


	//----- nvinfo : EIATTR_SPARSE_MMA_MASK
	.align		4
.L_37:
        /*0068*/ 	.byte	0x03, 0x50
        /*006a*/ 	.short	0x0000


	//----- nvinfo : EIATTR_MAXREG_COUNT
	.align		4
        /*006c*/ 	.byte	0x03, 0x1b
        /*006e*/ 	.short	0x00ff


	//----- nvinfo : EIATTR_NUM_BARRIERS
	.align		4
        /*0070*/ 	.byte	0x02, 0x4c
        /*0072*/ 	.byte	0x01
	.zero		1


	//----- nvinfo : EIATTR_MERCURY_ISA_VERSION
	.align		4
        /*0074*/ 	.byte	0x03, 0x5f
        /*0076*/ 	.short	0x0101


	//----- nvinfo : EIATTR_VRC_CTA_INIT_COUNT
	.align		4
        /*0078*/ 	.byte	0x02, 0x4a
	.zero		1
	.zero		1


	//----- nvinfo : EIATTR_EXIT_INSTR_OFFSETS
	.align		4
        /*007c*/ 	.byte	0x04, 0x1c
        /*007e*/ 	.short	(.L_39 - .L_38)


	//   ....[0]....
.L_38:
        /*0080*/ 	.word	0x00000140


	//   ....[1]....
        /*0084*/ 	.word	0x000023f0


	//----- nvinfo : EIATTR_CRS_STACK_SIZE
	.align		4
.L_39:
        /*0088*/ 	.byte	0x04, 0x1e
        /*008a*/ 	.short	(.L_41 - .L_40)
.L_40:
        /*008c*/ 	.word	0x00000000


	//----- nvinfo : EIATTR_CBANK_PARAM_SIZE
	.align		4
.L_41:
        /*0090*/ 	.byte	0x03, 0x19
        /*0092*/ 	.short	0x0028


	//----- nvinfo : EIATTR_PARAM_CBANK
	.align		4
        /*0094*/ 	.byte	0x04, 0x0a
        /*0096*/ 	.short	(.L_43 - .L_42)
	.align		4
.L_42:
        /*0098*/ 	.word	index@(.nv.constant0._Z14kernel_optflowPfS_S_P6float4ii)
        /*009c*/ 	.short	0x0380
        /*009e*/ 	.short	0x0028


	//----- nvinfo : EIATTR_SW_WAR
	.align		4
.L_43:
        /*00a0*/ 	.byte	0x04, 0x36
        /*00a2*/ 	.short	(.L_45 - .L_44)
.L_44:
        /*00a4*/ 	.word	0x00000008
.L_45:


//--------------------- .nv.info._Z10kernel_subP6uchar3S0_Pfii --------------------------
	.section	.nv.info._Z10kernel_subP6uchar3S0_Pfii,"",@"SHT_CUDA_INFO"
	.sectionflags	@""
	.align	4


	//----- nvinfo : EIATTR_CUDA_API_VERSION
	.align		4
        /*0000*/ 	.byte	0x04, 0x37
        /*0002*/ 	.short	(.L_47 - .L_46)
.L_46:
        /*0004*/ 	.word	0x00000082


	//----- nvinfo : EIATTR_KPARAM_INFO
	.align		4
.L_47:
        /*0008*/ 	.byte	0x04, 0x17
        /*000a*/ 	.short	(.L_49 - .L_48)
.L_48:
        /*000c*/ 	.word	0x00000000
        /*0010*/ 	.short	0x0004
        /*0012*/ 	.short	0x001c
        /*0014*/ 	.byte	0x00, 0xf0, 0x11, 0x00


	//----- nvinfo : EIATTR_KPARAM_INFO
	.align		4
.L_49:
        /*0018*/ 	.byte	0x04, 0x17
        /*001a*/ 	.short	(.L_51 - .L_50)
.L_50:
        /*001c*/ 	.word	0x00000000
        /*0020*/ 	.short	0x0003
        /*0022*/ 	.short	0x0018
        /*0024*/ 	.byte	0x00, 0xf0, 0x11, 0x00


	//----- nvinfo : EIATTR_KPARAM_INFO
	.align		4
.L_51:
        /*0028*/ 	.byte	0x04, 0x17
        /*002a*/ 	.short	(.L_53 - .L_52)
.L_52:
        /*002c*/ 	.word	0x00000000
        /*0030*/ 	.short	0x0002
        /*0032*/ 	.short	0x0010
        /*0034*/ 	.byte	0x00, 0xf5, 0x21, 0x00


	//----- nvinfo : EIATTR_KPARAM_INFO
	.align		4
.L_53:
        /*0038*/ 	.byte	0x04, 0x17
        /*003a*/ 	.short	(.L_55 - .L_54)
.L_54:
        /*003c*/ 	.word	0x00000000
        /*0040*/ 	.short	0x0001
        /*0042*/ 	.short	0x0008
        /*0044*/ 	.byte	0x00, 0xf5, 0x21, 0x00


	//----- nvinfo : EIATTR_KPARAM_INFO
	.align		4
.L_55:
        /*0048*/ 	.byte	0x04, 0x17
        /*004a*/ 	.short	(.L_57 - .L_56)
.L_56:
        /*004c*/ 	.word	0x00000000
        /*0050*/ 	.short	0x0000
        /*0052*/ 	.short	0x0000
        /*0054*/ 	.byte	0x00, 0xf5, 0x21, 0x00


	//----- nvinfo : EIATTR_SPARSE_MMA_MASK
	.align		4
.L_57:
        /*0058*/ 	.byte	0x03, 0x50
        /*005a*/ 	.short	0x0000


	//----- nvinfo : EIATTR_MAXREG_COUNT
	.align		4
        /*005c*/ 	.byte	0x03, 0x1b
        /*005e*/ 	.short	0x00ff


	//----- nvinfo : EIATTR_MERCURY_ISA_VERSION
	.align		4
        /*0060*/ 	.byte	0x03, 0x5f
        /*0062*/ 	.short	0x0101


	//----- nvinfo : EIATTR_VRC_CTA_INIT_COUNT
	.align		4
        /*0064*/ 	.byte	0x02, 0x4a
	.zero		1
	.zero		1


	//----- nvinfo : EIATTR_EXIT_INSTR_OFFSETS
	.align		4
        /*0068*/ 	.byte	0x04, 0x1c
        /*006a*/ 	.short	(.L_59 - .L_58)


	//   ....[0]....
.L_58:
        /*006c*/ 	.word	0x00000150


	//   ....[1]....
        /*0070*/ 	.word	0x00000870


	//----- nvinfo : EIATTR_CRS_STACK_SIZE
	.align		4
.L_59:
        /*0074*/ 	.byte	0x04, 0x1e
        /*0076*/ 	.short	(.L_61 - .L_60)
.L_60:
        /*0078*/ 	.word	0x00000000


	//----- nvinfo : EIATTR_CBANK_PARAM_SIZE
	.align		4
.L_61:
        /*007c*/ 	.byte	0x03, 0x19
        /*007e*/ 	.short	0x0020


	//----- nvinfo : EIATTR_PARAM_CBANK
	.align		4
        /*0080*/ 	.byte	0x04, 0x0a
        /*0082*/ 	.short	(.L_63 - .L_62)
	.align		4
.L_62:
        /*0084*/ 	.word	index@(.nv.constant0._Z10kernel_subP6uchar3S0_Pfii)
        /*0088*/ 	.short	0x0380
        /*008a*/ 	.short	0x0020


	//----- nvinfo : EIATTR_SW_WAR
	.align		4
.L_63:
        /*008c*/ 	.byte	0x04, 0x36
        /*008e*/ 	.short	(.L_65 - .L_64)
.L_64:
        /*0090*/ 	.word	0x00000008
.L_65:


//--------------------- .nv.info._Z15kernel_partialsP6uchar3PfS1_ii --------------------------
	.section	.nv.info._Z15kernel_partialsP6uchar3PfS1_ii,"",@"SHT_CUDA_INFO"
	.sectionflags	@""
	.align	4


	//----- nvinfo : EIATTR_CUDA_API_VERSION
	.align		4
        /*0000*/ 	.byte	0x04, 0x37
        /*0002*/ 	.short	(.L_67 - .L_66)
.L_66:
        /*0004*/ 	.word	0x00000082


	//----- nvinfo : EIATTR_KPARAM_INFO
	.align		4
.L_67:
        /*0008*/ 	.byte	0x04, 0x17
        /*000a*/ 	.short	(.L_69 - .L_68)
.L_68:
        /*000c*/ 	.word	0x00000000
        /*0010*/ 	.short	0x0004
        /*0012*/ 	.short	0x001c
        /*0014*/ 	.byte	0x00, 0xf0, 0x11, 0x00


	//----- nvinfo : EIATTR_KPARAM_INFO
	.align		4
.L_69:
        /*0018*/ 	.byte	0x04, 0x17
        /*001a*/ 	.short	(.L_71 - .L_70)
.L_70:
        /*001c*/ 	.word	0x00000000
        /*0020*/ 	.short	0x0003
        /*0022*/ 	.short	0x0018
        /*0024*/ 	.byte	0x00, 0xf0, 0x11, 0x00


	//----- nvinfo : EIATTR_KPARAM_INFO
	.align		4
.L_71:
        /*0028*/ 	.byte	0x04, 0x17
        /*002a*/ 	.short	(.L_73 - .L_72)
.L_72:
        /*002c*/ 	.word	0x00000000
        /*0030*/ 	.short	0x0002
        /*0032*/ 	.short	0x0010
        /*0034*/ 	.byte	0x00, 0xf5, 0x21, 0x00


	//----- nvinfo : EIATTR_KPARAM_INFO
	.align		4
.L_73:
        /*0038*/ 	.byte	0x04, 0x17
        /*003a*/ 	.short	(.L_75 - .L_74)
.L_74:
        /*003c*/ 	.word	0x00000000
        /*0040*/ 	.short	0x0001
        /*0042*/ 	.short	0x0008
        /*0044*/ 	.byte	0x00, 0xf5, 0x21, 0x00


	//----- nvinfo : EIATTR_KPARAM_INFO
	.align		4
.L_75:
        /*0048*/ 	.byte	0x04, 0x17
        /*004a*/ 	.short	(.L_77 - .L_76)
.L_76:
        /*004c*/ 	.word	0x00000000
        /*0050*/ 	.short	0x0000
        /*0052*/ 	.short	0x0000
        /*0054*/ 	.byte	0x00, 0xf5, 0x21, 0x00


	//----- nvinfo : EIATTR_SPARSE_MMA_MASK
	.align		4
.L_77:
        /*0058*/ 	.byte	0x03, 0x50
        /*005a*/ 	.short	0x0000


	//----- nvinfo : EIATTR_MAXREG_COUNT
	.align		4
        /*005c*/ 	.byte	0x03, 0x1b
        /*005e*/ 	.short	0x00ff


	//----- nvinfo : EIATTR_MERCURY_ISA_VERSION
	.align		4
        /*0060*/ 	.byte	0x03, 0x5f
        /*0062*/ 	.short	0x0101


	//----- nvinfo : EIATTR_VRC_CTA_INIT_COUNT
	.align		4
        /*0064*/ 	.byte	0x02, 0x4a
	.zero		1
	.zero		1


	//----- nvinfo : EIATTR_EXIT_INSTR_OFFSETS
	.align		4
        /*0068*/ 	.byte	0x04, 0x1c
        /*006a*/ 	.short	(.L_79 - .L_78)


	//   ....[0]....
.L_78:
        /*006c*/ 	.word	0x00000160


	//   ....[1]....
        /*0070*/ 	.word	0x00000f70


	//----- nvinfo : EIATTR_CRS_STACK_SIZE
	.align		4
.L_79:
        /*0074*/ 	.byte	0x04, 0x1e
        /*0076*/ 	.short	(.L_81 - .L_80)
.L_80:
        /*0078*/ 	.word	0x00000000


	//----- nvinfo : EIATTR_CBANK_PARAM_SIZE
	.align		4
.L_81:
        /*007c*/ 	.byte	0x03, 0x19
        /*007e*/ 	.short	0x0020


	//----- nvinfo : EIATTR_PARAM_CBANK
	.align		4
        /*0080*/ 	.byte	0x04, 0x0a
        /*0082*/ 	.short	(.L_83 - .L_82)
	.align		4
.L_82:
        /*0084*/ 	.word	index@(.nv.constant0._Z15kernel_partialsP6uchar3PfS1_ii)
        /*0088*/ 	.short	0x0380
        /*008a*/ 	.short	0x0020


	//----- nvinfo : EIATTR_SW_WAR
	.align		4
.L_83:
        /*008c*/ 	.byte	0x04, 0x36
        /*008e*/ 	.short	(.L_85 - .L_84)
.L_84:
        /*0090*/ 	.word	0x00000008
.L_85:


//--------------------- .nv.callgraph             --------------------------
	.section	.nv.callgraph,"",@"SHT_CUDA_CALLGRAPH"
	.align	4
	.sectionentsize	8
	.align		4
        /*0000*/ 	.word	0x00000000
	.align		4
        /*0004*/ 	.word	0xffffffff
	.align		4
        /*0008*/ 	.word	0x00000000
	.align		4
        /*000c*/ 	.word	0xfffffffe
	.align		4
        /*0010*/ 	.word	0x00000000
	.align		4
        /*0014*/ 	.word	0xfffffffd
	.align		4
        /*0018*/ 	.word	0x00000000
	.align		4
        /*001c*/ 	.word	0xfffffffc


//--------------------- .text._Z14kernel_optflowPfS_S_P6float4ii --------------------------
	.section	.text._Z14kernel_optflowPfS_S_P6float4ii,"ax",@progbits
	.align	128
        .global         _Z14kernel_optflowPfS_S_P6float4ii
        .type           _Z14kernel_optflowPfS_S_P6float4ii,@function
        .size           _Z14kernel_optflowPfS_S_P6float4ii,(.L_x_88 - _Z14kernel_optflowPfS_S_P6float4ii)
        .other          _Z14kernel_optflowPfS_S_P6float4ii,@"STO_CUDA_ENTRY STV_DEFAULT"
_Z14kernel_optflowPfS_S_P6float4ii:
.text._Z14kernel_optflowPfS_S_P6float4ii:
[----:B------:R-:W-:Y:S01]  /*0000*/  LDC R1, c[0x0][0x37c] ;  /* 0x0000df00ff017b82 */ /* 0x000fe20000000800 */
[----:B------:R-:W0:Y:S01]  /*0010*/  S2R R12, SR_TID.Y ;  /* 0x00000000000c7919 */ /* 0x000e220000002200 */
[----:B------:R-:W0:Y:S01]  /*0020*/  LDCU UR5, c[0x0][0x364] ;  /* 0x00006c80ff0577ac */ /* 0x000e220008000800 */
[----:B------:R-:W-:Y:S01]  /*0030*/  PLOP3.LUT P0, PT, PT, PT, PT, 0x80, 0x8 ;  /* 0x000000000008781c */ /* 0x000fe20003f0f070 */
[----:B------:R-:W0:Y:S01]  /*0040*/  S2R R5, SR_CTAID.Y ;  /* 0x0000000000057919 */ /* 0x000e220000002600 */
[----:B------:R-:W1:Y:S01]  /*0050*/  LDCU UR4, c[0x0][0x3a0] ;  /* 0x00007400ff0477ac */ /* 0x000e620008000800 */
[----:B------:R-:W2:Y:S01]  /*0060*/  S2R R20, SR_TID.X ;  /* 0x0000000000147919 */ /* 0x000ea20000002100 */
[----:B------:R-:W2:Y:S01]  /*0070*/  S2R R21, SR_CTAID.X ;  /* 0x0000000000157919 */ /* 0x000ea20000002500 */
[----:B-1----:R-:W-:Y:S01]  /*0080*/  UIADD3 UR4, UPT, UPT, UR4, -0x5, URZ ;  /* 0xfffffffb04047890 */ /* 0x002fe2000fffe0ff */
[----:B0-----:R-:W-:-:S05]  /*0090*/  IMAD R0, R5, UR5, R12 ;  /* 0x0000000505007c24 */ /* 0x001fca000f8e020c */
[----:B------:R-:W-:-:S04]  /*00a0*/  ISETP.GE.U32.AND P1, PT, R0, 0x6, PT ;  /* 0x000000060000780c */ /* 0x000fc80003f26070 */
[----:B------:R-:W-:Y:S01]  /*00b0*/  ISETP.GE.U32.OR P1, PT, R0, UR4, !P1 ;  /* 0x0000000400007c0c */ /* 0x000fe2000cf26470 */
[----:B------:R-:W2:-:S12]  /*00c0*/  LDCU UR4, c[0x0][0x360] ;  /* 0x00006c00ff0477ac */ /* 0x000e980008000800 */
[----:B------:R-:W0:Y:S01]  /*00d0*/  @!P1 LDC R3, c[0x0][0x3a4] ;  /* 0x0000e900ff039b82 */ /* 0x000e220000000800 */
[----:B--2---:R-:W-:Y:S01]  /*00e0*/  IMAD R20, R21, UR4, R20 ;  /* 0x0000000415147c24 */ /* 0x004fe2000f8e0214 */
[----:B0-----:R-:W-:-:S04]  /*00f0*/  @!P1 IADD3 R3, PT, PT, R3, -0x5, RZ ;  /* 0xfffffffb03039810 */ /* 0x001fc80007ffe0ff */
[----:B------:R-:W-:Y:S02]  /*0100*/  @!P1 ISETP.GE.U32.AND P2, PT, R20, R3, PT ;  /* 0x000000031400920c */ /* 0x000fe40003f46070 */
[----:B------:R-:W-:-:S04]  /*0110*/  @!P1 SHF.R.S32.HI R3, RZ, 0x1f, R3 ;  /* 0x0000001fff039819 */ /* 0x000fc80000011403 */
[----:B------:R-:W-:-:S04]  /*0120*/  @!P1 ISETP.GE.U32.AND.EX P0, PT, RZ, R3, PT, P2 ;  /* 0x00000003ff00920c */ /* 0x000fc80003f06120 */
[----:B------:R-:W-:-:S13]  /*0130*/  ISETP.LT.U32.OR P0, PT, R20, 0x6, P0 ;  /* 0x000000061400780c */ /* 0x000fda0000701470 */
[----:B------:R-:W-:Y:S05]  /*0140*/  @P0 EXIT ;  /* 0x000000000000094d */ /* 0x000fea0003800000 */
[----:B------:R-:W0:Y:S01]  /*0150*/  LDC R11, c[0x0][0x3a4] ;  /* 0x0000e900ff0b7b82 */ /* 0x000e220000000800 */
[----:B------:R-:W1:Y:S01]  /*0160*/  LDCU.64 UR6, c[0x0][0x398] ;  /* 0x00007300ff0677ac */ /* 0x000e620008000a00 */
[----:B------:R-:W-:Y:S01]  /*0170*/  IADD3 R0, P0, PT, R0, -0x2, RZ ;  /* 0xfffffffe00007810 */ /* 0x000fe20007f1e0ff */
[----:B------:R-:W-:Y:S02]  /*0180*/  IMAD.MOV.U32 R21, RZ, RZ, RZ ;  /* 0x000000ffff157224 */ /* 0x000fe400078e00ff */
[----:B------:R-:W-:Y:S01]  /*0190*/  HFMA2 R13, -RZ, RZ, 0, 0 ;  /* 0x00000000ff0d7431 */ /* 0x000fe200000001ff */
[----:B------:R-:W-:Y:S01]  /*01a0*/  MOV R31, RZ ;  /* 0x000000ff001f7202 */ /* 0x000fe20000000f00 */
[----:B------:R-:W2:Y:S01]  /*01b0*/  LDCU.64 UR8, c[0x0][0x358] ;  /* 0x00006b00ff0877ac */ /* 0x000ea20008000a00 */
[----:B------:R-:W-:Y:S01]  /*01c0*/  IADD3.X R2, PT, PT, RZ, -0x1, RZ, P0, !PT ;  /* 0xffffffffff027810 */ /* 0x000fe200007fe4ff */
[----:B------:R-:W-:Y:S01]  /*01d0*/  UMOV UR4, URZ ;  /* 0x000000ff00047c82 */ /* 0x000fe20008000000 */
[----:B------:R-:W-:Y:S01]  /*01e0*/  IMAD.WIDE.U32 R12, R5, UR5, R12 ;  /* 0x00000005050c7c25 */ /* 0x000fe2000f8e000c */
[----:B0-----:R-:W-:-:S03]  /*01f0*/  SHF.R.S32.HI R33, RZ, 0x1f, R11 ;  /* 0x0000001fff217819 */ /* 0x001fc6000001140b */
[-C--:B------:R-:W-:Y:S02]  /*0200*/  IMAD R4, R2, R11.reuse, RZ ;  /* 0x0000000b02047224 */ /* 0x080fe400078e02ff */
[----:B------:R-:W-:-:S04]  /*0210*/  IMAD.WIDE.U32 R2, R0, R11, R20 ;  /* 0x0000000b00027225 */ /* 0x000fc800078e0014 */
[----:B------:R-:W-:Y:S01]  /*0220*/  IMAD R7, R33, R0, R4 ;  /* 0x0000000021077224 */ /* 0x000fe200078e0204 */
[----:B-1----:R-:W-:Y:S01]  /*0230*/  LEA R18, P0, R2, UR6, 0x4 ;  /* 0x0000000602127c11 */ /* 0x002fe2000f8020ff */
[----:B------:R-:W-:Y:S01]  /*0240*/  UIADD3 UR6, UP0, UPT, UR6, 0x4, URZ ;  /* 0x0000000406067890 */ /* 0x000fe2000ff1e0ff */
[----:B------:R-:W-:Y:S02]  /*0250*/  IMAD.MOV.U32 R0, RZ, RZ, RZ ;  /* 0x000000ffff007224 */ /* 0x000fe400078e00ff */
[----:B------:R-:W-:-:S04]  /*0260*/  IADD3 R3, PT, PT, R3, R7, RZ ;  /* 0x0000000703037210 */ /* 0x000fc80007ffe0ff */
[----:B------:R-:W-:Y:S01]  /*0270*/  LEA.HI.X R19, R2, UR7, R3, 0x4, P0 ;  /* 0x0000000702137c11 */ /* 0x000fe200080f2403 */
[----:B------:R-:W-:Y:S02]  /*0280*/  UIADD3.X UR7, UPT, UPT, URZ, UR7, URZ, UP0, !UPT ;  /* 0x00000007ff077290 */ /* 0x000fe400087fe4ff */
[----:B------:R-:W-:-:S04]  /*0290*/  IMAD.WIDE R16, R11, 0x10, R18 ;  /* 0x000000100b107825 */ /* 0x000fc800078e0212 */
[----:B------:R-:W-:-:S04]  /*02a0*/  IMAD.WIDE R14, R11, 0x10, R16 ;  /* 0x000000100b0e7825 */ /* 0x000fc800078e0210 */
[----:B--2---:R-:W-:-:S07]  /*02b0*/  IMAD.WIDE R10, R11, 0x10, R14 ;  /* 0x000000100b0a7825 */ /* 0x004fce00078e020e */
.L_x_21:
[----:B------:R-:W2:Y:S01]  /*02c0*/  LDG.E.64 R24, desc[UR8][R18.64+-0x20] ;  /* 0xffffe00812187981 */ /* 0x000ea2000c1e1b00 */
[----:B0-----:R-:W0:Y:S01]  /*02d0*/  LDC R43, c[0x0][0x3a4] ;  /* 0x0000e900ff2b7b82 */ /* 0x001e220000000800 */
[----:B-1----:R-:W1:Y:S02]  /*02e0*/  LDCU UR18, c[0x0][0x3a4] ;  /* 0x00007480ff1277ac */ /* 0x002e640008000800 */
[----:B------:R-:W3:Y:S01]  /*02f0*/  LDG.E.64 R44, desc[UR8][R18.64+-0x10] ;  /* 0xfffff008122c7981 */ /* 0x000ee2000c1e1b00 */
[----:B------:R-:W4:Y:S03]  /*0300*/  LDCU.64 UR10, c[0x0][0x390] ;  /* 0x00007200ff0a77ac */ /* 0x000f260008000a00 */
[----:B------:R-:W5:Y:S01]  /*0310*/  LDG.E.64 R28, desc[UR8][R18.64] ;  /* 0x00000008121c7981 */ /* 0x000f62000c1e1b00 */
[----:B------:R-:W0:Y:S03]  /*0320*/  LDCU.128 UR12, c[0x0][0x380] ;  /* 0x00007000ff0c77ac */ /* 0x000e260008000c00 */
[----:B------:R-:W4:Y:S04]  /*0330*/  LDG.E.64 R40, desc[UR8][R18.64+0x10] ;  /* 0x0000100812287981 */ /* 0x000f28000c1e1b00 */
        /* <DEDUP_REMOVED lines=8> */
[----:B------:R-:W4:Y:S01]  /*03c0*/  LDG.E.64 R26, desc[UR8][R14.64] ;  /* 0x000000080e1a7981 */ /* 0x000f22000c1e1b00 */
[----:B--2---:R-:W-:Y:S01]  /*03d0*/  FADD R31, R24, R31 ;  /* 0x0000001f181f7221 */ /* 0x004fe20000000000 */
[----:B------:R-:W-:-:S02]  /*03e0*/  FADD R0, R25, R0 ;  /* 0x0000000019007221 */ /* 0x000fc40000000000 */
[----:B------:R-:W2:Y:S01]  /*03f0*/  LDG.E.64 R24, desc[UR8][R14.64+0x10] ;  /* 0x000010080e187981 */ /* 0x000ea2000c1e1b00 */
[----:B---3--:R-:W-:Y:S01]  /*0400*/  FADD R31, R31, R44 ;  /* 0x0000002c1f1f7221 */ /* 0x008fe20000000000 */
[----:B------:R-:W-:-:S03]  /*0410*/  FADD R0, R0, R45 ;  /* 0x0000002d00007221 */ /* 0x000fc60000000000 */
[----:B-----5:R-:W-:Y:S01]  /*0420*/  FADD R31, R31, R28 ;  /* 0x0000001c1f1f7221 */ /* 0x020fe20000000000 */
[----:B------:R-:W-:Y:S02]  /*0430*/  FADD R0, R0, R29 ;  /* 0x0000001d00007221 */ /* 0x000fe40000000000 */
[----:B------:R-:W3:Y:S01]  /*0440*/  LDG.E.64 R28, desc[UR8][R14.64+0x20] ;  /* 0x000020080e1c7981 */ /* 0x000ee2000c1e1b00 */
[----:B----4-:R-:W-:Y:S01]  /*0450*/  FADD R31, R31, R40 ;  /* 0x000000281f1f7221 */ /* 0x010fe20000000000 */
[----:B------:R-:W-:-:S03]  /*0460*/  FADD R0, R0, R41 ;  /* 0x0000002900007221 */ /* 0x000fc60000000000 */
[----:B------:R-:W-:Y:S02]  /*0470*/  FADD R41, R31, R34 ;  /* 0x000000221f297221 */ /* 0x000fe40000000000 */
[----:B------:R-:W4:Y:S01]  /*0480*/  LDG.E.64 R30, desc[UR8][R10.64+-0x20] ;  /* 0xffffe0080a1e7981 */ /* 0x000f22000c1e1b00 */
[----:B------:R-:W-:Y:S01]  /*0490*/  FADD R0, R0, R35 ;  /* 0x0000002300007221 */ /* 0x000fe20000000000 */
[----:B------:R-:W-:Y:S02]  /*04a0*/  FADD R41, R41, R36 ;  /* 0x0000002429297221 */ /* 0x000fe40000000000 */
[----:B------:R-:W5:Y:S01]  /*04b0*/  LDG.E.64 R34, desc[UR8][R10.64+-0x10] ;  /* 0xfffff0080a227981 */ /* 0x000f62000c1e1b00 */
[----:B------:R-:W-:Y:S01]  /*04c0*/  FADD R0, R0, R37 ;  /* 0x0000002500007221 */ /* 0x000fe20000000000 */
[----:B------:R-:W-:Y:S02]  /*04d0*/  FADD R41, R41, R38 ;  /* 0x0000002629297221 */ /* 0x000fe40000000000 */
[----:B------:R-:W5:Y:S01]  /*04e0*/  LDG.E.64 R36, desc[UR8][R10.64] ;  /* 0x000000080a247981 */ /* 0x000f62000c1e1b00 */
[----:B------:R-:W-:Y:S01]  /*04f0*/  FADD R0, R0, R39 ;  /* 0x0000002700007221 */ /* 0x000fe20000000000 */
[----:B0-----:R-:W-:-:S02]  /*0500*/  LEA R40, P0, R43, R10, 0x4 ;  /* 0x0000000a2b287211 */ /* 0x001fc400078020ff */
[----:B------:R-:W5:Y:S01]  /*0510*/  LDG.E.64 R38, desc[UR8][R10.64+0x10] ;  /* 0x000010080a267981 */ /* 0x000f62000c1e1b00 */
[----:B------:R-:W-:Y:S01]  /*0520*/  FADD R45, R41, R2 ;  /* 0x00000002292d7221 */ /* 0x000fe20000000000 */
[----:B------:R-:W-:Y:S01]  /*0530*/  FADD R0, R0, R3 ;  /* 0x0000000300007221 */ /* 0x000fe20000000000 */
[----:B------:R-:W-:Y:S01]  /*0540*/  LEA.HI.X R41, R43, R11, R33, 0x4, P0 ;  /* 0x0000000b2b297211 */ /* 0x000fe200000f2421 */
[----:B------:R-:W5:Y:S01]  /*0550*/  LDG.E.64 R2, desc[UR8][R10.64+0x20] ;  /* 0x000020080a027981 */ /* 0x000f62000c1e1b00 */
[----:B------:R-:W-:Y:S01]  /*0560*/  FADD R45, R45, R4 ;  /* 0x000000042d2d7221 */ /* 0x000fe20000000000 */
[----:B------:R-:W-:Y:S02]  /*0570*/  FADD R0, R0, R5 ;  /* 0x0000000500007221 */ /* 0x000fe40000000000 */
[----:B------:R-:W5:Y:S01]  /*0580*/  LDG.E.64 R4, desc[UR8][R40.64+-0x20] ;  /* 0xffffe00828047981 */ /* 0x000f62000c1e1b00 */
[----:B------:R-:W-:Y:S01]  /*0590*/  FADD R45, R45, R6 ;  /* 0x000000062d2d7221 */ /* 0x000fe20000000000 */
[----:B------:R-:W-:-:S02]  /*05a0*/  FADD R0, R0, R7 ;  /* 0x0000000700007221 */ /* 0x000fc40000000000 */
[----:B------:R-:W5:Y:S01]  /*05b0*/  LDG.E.64 R6, desc[UR8][R40.64+-0x10] ;  /* 0xfffff00828067981 */ /* 0x000f62000c1e1b00 */
[----:B------:R-:W-:-:S03]  /*05c0*/  FADD R45, R45, R8 ;  /* 0x000000082d2d7221 */ /* 0x000fc60000000000 */
[----:B------:R-:W5:Y:S01]  /*05d0*/  LDG.E.64 R42, desc[UR8][R40.64] ;  /* 0x00000008282a7981 */ /* 0x000f62000c1e1b00 */
[----:B------:R-:W-:-:S03]  /*05e0*/  FADD R49, R45, R22 ;  /* 0x000000162d317221 */ /* 0x000fc60000000000 */
[----:B------:R-:W5:Y:S04]  /*05f0*/  LDG.E.64 R44, desc[UR8][R40.64+0x10] ;  /* 0x00001008282c7981 */ /* 0x000f68000c1e1b00 */
[----:B------:R-:W5:Y:S01]  /*0600*/  LDG.E.64 R46, desc[UR8][R40.64+0x20] ;  /* 0x00002008282e7981 */ /* 0x000f62000c1e1b00 */
[----:B------:R-:W-:-:S04]  /*0610*/  FADD R0, R0, R9 ;  /* 0x0000000900007221 */ /* 0x000fc80000000000 */
[----:B------:R-:W-:Y:S01]  /*0620*/  FADD R0, R0, R23 ;  /* 0x0000001700007221 */ /* 0x000fe20000000000 */
[----:B------:R-:W-:-:S03]  /*0630*/  FADD R49, R49, R26 ;  /* 0x0000001a31317221 */ /* 0x000fc60000000000 */
[----:B------:R-:W-:Y:S01]  /*0640*/  FADD R0, R0, R27 ;  /* 0x0000001b00007221 */ /* 0x000fe20000000000 */
[----:B------:R-:W-:Y:S01]  /*0650*/  UIADD3 UR4, UPT, UPT, UR4, 0x1, URZ ;  /* 0x0000000104047890 */ /* 0x000fe2000fffe0ff */
[----:B------:R-:W-:-:S03]  /*0660*/  UMOV UR5, URZ ;  /* 0x000000ff00057c82 */ /* 0x000fc60008000000 */
[----:B------:R-:W-:Y:S01]  /*0670*/  UISETP.NE.AND UP0, UPT, UR4, 0x8, UPT ;  /* 0x000000080400788c */ /* 0x000fe2000bf05270 */
[----:B--2---:R-:W-:Y:S01]  /*0680*/  FADD R49, R49, R24 ;  /* 0x0000001831317221 */ /* 0x004fe20000000000 */
[----:B------:R-:W-:-:S03]  /*0690*/  FADD R0, R0, R25 ;  /* 0x0000001900007221 */ /* 0x000fc60000000000 */
[----:B---3--:R-:W-:Y:S01]  /*06a0*/  FADD R49, R49, R28 ;  /* 0x0000001c31317221 */ /* 0x008fe20000000000 */
[----:B------:R-:W-:-:S03]  /*06b0*/  FADD R0, R0, R29 ;  /* 0x0000001d00007221 */ /* 0x000fc60000000000 */
[----:B----4-:R-:W-:Y:S01]  /*06c0*/  FADD R49, R49, R30 ;  /* 0x0000001e31317221 */ /* 0x010fe20000000000 */
[----:B------:R-:W-:-:S03]  /*06d0*/  FADD R0, R0, R31 ;  /* 0x0000001f00007221 */ /* 0x000fc60000000000 */
[----:B-----5:R-:W-:Y:S01]  /*06e0*/  FADD R49, R49, R34 ;  /* 0x0000002231317221 */ /* 0x020fe20000000000 */
[----:B------:R-:W-:-:S03]  /*06f0*/  FADD R0, R0, R35 ;  /* 0x0000002300007221 */ /* 0x000fc60000000000 */
[----:B------:R-:W-:Y:S01]  /*0700*/  FADD R49, R49, R36 ;  /* 0x0000002431317221 */ /* 0x000fe20000000000 */
        /* <DEDUP_REMOVED lines=15> */
[----:B------:R0:W2:Y:S08]  /*0800*/  F2F.F64.F32 R8, R31 ;  /* 0x0000001f00087310 */ /* 0x0000b00000201800 */
[----:B------:R0:W3:Y:S01]  /*0810*/  F2F.F64.F32 R6, R0 ;  /* 0x0000000000067310 */ /* 0x0000e20000201800 */
[----:B-1----:R-:W-:-:S07]  /*0820*/  MOV R29, 0xfffffffe ;  /* 0xfffffffe001d7802 */ /* 0x002fce0000000f00 */
.L_x_20:
[----:B------:R-:W-:Y:S01]  /*0830*/  HFMA2 R35, -RZ, RZ, 0, 0 ;  /* 0x00000000ff237431 */ /* 0x000fe200000001ff */
[----:B------:R-:W-:Y:S01]  /*0840*/  IADD3 R2, P0, PT, R12, R29, RZ ;  /* 0x0000001d0c027210 */ /* 0x000fe20007f1e0ff */
[----:B------:R-:W-:-:S03]  /*0850*/  IMAD.MOV.U32 R34, RZ, RZ, R20 ;  /* 0x000000ffff227224 */ /* 0x000fc600078e0014 */
[----:B-1----:R-:W-:Y:S01]  /*0860*/  LEA.HI.X.SX32 R3, R29, R13, 0x1, P0 ;  /* 0x0000000d1d037211 */ /* 0x002fe200000f0eff */
[----:B------:R-:W-:Y:S02]  /*0870*/  IMAD R4, R33, R2, RZ ;  /* 0x0000000221047224 */ /* 0x000fe400078e02ff */
[----:B------:R-:W-:-:S04]  /*0880*/  IMAD.WIDE.U32 R34, R2, UR18, R34 ;  /* 0x0000001202227c25 */ /* 0x000fc8000f8e0022 */
[----:B------:R-:W-:Y:S01]  /*0890*/  IMAD R3, R3, UR18, R4 ;  /* 0x0000001203037c24 */ /* 0x000fe2000f8e0204 */
[----:B------:R-:W-:-:S03]  /*08a0*/  SHF.L.U32 R22, R34, 0x2, RZ ;  /* 0x0000000222167819 */ /* 0x000fc600000006ff */
[----:B------:R-:W-:Y:S01]  /*08b0*/  IMAD.IADD R5, R35, 0x1, R3 ;  /* 0x0000000123057824 */ /* 0x000fe200078e0203 */
[----:B------:R-:W-:-:S04]  /*08c0*/  IADD3 R26, P0, PT, R22, UR12, RZ ;  /* 0x0000000c161a7c10 */ /* 0x000fc8000ff1e0ff */
[----:B------:R-:W-:-:S04]  /*08d0*/  SHF.L.U64.HI R4, R34, 0x2, R5 ;  /* 0x0000000222047819 */ /* 0x000fc80000010205 */
[----:B------:R-:W-:Y:S02]  /*08e0*/  IADD3.X R27, PT, PT, R4, UR13, RZ, P0, !PT ;  /* 0x0000000d041b7c10 */ /* 0x000fe400087fe4ff */
[----:B------:R-:W-:-:S03]  /*08f0*/  IADD3 R24, P0, PT, R22, UR14, RZ ;  /* 0x0000000e16187c10 */ /* 0x000fc6000ff1e0ff */
[----:B------:R-:W4:Y:S01]  /*0900*/  LDG.E R2, desc[UR8][R26.64+-0x8] ;  /* 0xfffff8081a027981 */ /* 0x000f22000c1e1900 */
[----:B------:R-:W-:-:S05]  /*0910*/  IADD3.X R25, PT, PT, R4, UR15, RZ, P0, !PT ;  /* 0x0000000f04197c10 */ /* 0x000fca00087fe4ff */
[----:B------:R-:W5:Y:S01]  /*0920*/  LDG.E R3, desc[UR8][R24.64+-0x8] ;  /* 0xfffff80818037981 */ /* 0x000f62000c1e1900 */
[----:B------:R-:W-:-:S04]  /*0930*/  IADD3 R22, P0, PT, R22, UR10, RZ ;  /* 0x0000000a16167c10 */ /* 0x000fc8000ff1e0ff */
[----:B------:R-:W-:-:S05]  /*0940*/  IADD3.X R23, PT, PT, R4, UR11, RZ, P0, !PT ;  /* 0x0000000b04177c10 */ /* 0x000fca00087fe4ff */
[----:B------:R-:W2:Y:S01]  /*0950*/  LDG.E R35, desc[UR8][R22.64+-0x8] ;  /* 0xfffff80816237981 */ /* 0x000ea2000c1e1900 */
[----:B------:R-:W-:Y:S01]  /*0960*/  UMOV UR16, 0xa0b5ed8d ;  /* 0xa0b5ed8d00107882 */ /* 0x000fe20000000000 */
[----:B------:R-:W-:Y:S01]  /*0970*/  UMOV UR17, 0x3eb0c6f7 ;  /* 0x3eb0c6f700117882 */ /* 0x000fe20000000000 */
[----:B------:R-:W-:Y:S01]  /*0980*/  UIADD3 UR5, UPT, UPT, UR5, 0x1, URZ ;  /* 0x0000000105057890 */ /* 0x000fe2000fffe0ff */
[----:B------:R-:W-:Y:S03]  /*0990*/  BSSY.RECONVERGENT B0, `(.L_x_0) ;  /* 0x0000024000007945 */ /* 0x000fe60003800200 */
[----:B------:R-:W-:Y:S01]  /*09a0*/  UISETP.NE.AND UP1, UPT, UR5, 0x5, UPT ;  /* 0x000000050500788c */ /* 0x000fe2000bf25270 */
[----:B----4-:R-:W-:-:S04]  /*09b0*/  FMUL R28, R2, R2 ;  /* 0x00000002021c7220 */ /* 0x010fc80000400000 */
[----:B------:R-:W1:Y:S01]  /*09c0*/  F2F.F64.F32 R36, R28 ;  /* 0x0000001c00247310 */ /* 0x000e620000201800 */
[-C--:B-----5:R-:W-:Y:S01]  /*09d0*/  FMUL R30, R3, R3.reuse ;  /* 0x00000003031e7220 */ /* 0x0a0fe20000400000 */
[----:B------:R-:W-:-:S04]  /*09e0*/  FMUL R4, R0, R3 ;  /* 0x0000000300047220 */ /* 0x000fc80000400000 */
[----:B------:R-:W-:Y:S02]  /*09f0*/  FFMA R4, R31, R2, R4 ;  /* 0x000000021f047223 */ /* 0x000fe40000000004 */
[----:B------:R-:W4:Y:S02]  /*0a00*/  F2F.F64.F32 R38, R30 ;  /* 0x0000001e00267310 */ /* 0x000f240000201800 */
[----:B--2---:R-:W-:Y:S01]  /*0a10*/  FADD R35, R4, R35 ;  /* 0x0000002304237221 */ /* 0x004fe20000000000 */
[----:B------:R-:W-:Y:S01]  /*0a20*/  LEA R4, P1, R34, UR6, 0x4 ;  /* 0x0000000622047c11 */ /* 0x000fe2000f8220ff */
[----:B-1----:R-:W-:Y:S02]  /*0a30*/  DADD R36, R36, UR16 ;  /* 0x0000001024247e29 */ /* 0x002fe40008000000 */
[----:B------:R-:W-:Y:S01]  /*0a40*/  FMUL R35, R2, R35 ;  /* 0x0000002302237220 */ /* 0x000fe20000400000 */
[----:B------:R-:W-:-:S05]  /*0a50*/  LEA.HI.X R5, R34, UR7, R5, 0x4, P1 ;  /* 0x0000000722057c11 */ /* 0x000fca00088f2405 */
[----:B----4-:R-:W-:Y:S01]  /*0a60*/  DADD R36, R36, R38 ;  /* 0x0000000024247229 */ /* 0x010fe20000000026 */
[----:B------:R-:W-:-:S05]  /*0a70*/  MOV R38, 0x1 ;  /* 0x0000000100267802 */ /* 0x000fca0000000f00 */
[----:B------:R-:W1:Y:S02]  /*0a80*/  MUFU.RCP64H R39, R37 ;  /* 0x0000002500277308 */ /* 0x000e640000001800 */
[----:B-1----:R-:W-:-:S08]  /*0a90*/  DFMA R40, -R36, R38, 1 ;  /* 0x3ff000002428742b */ /* 0x002fd00000000126 */
[----:B------:R-:W-:-:S08]  /*0aa0*/  DFMA R40, R40, R40, R40 ;  /* 0x000000282828722b */ /* 0x000fd00000000028 */
[----:B------:R-:W-:Y:S01]  /*0ab0*/  DFMA R40, R38, R40, R38 ;  /* 0x000000282628722b */ /* 0x000fe20000000026 */
[----:B------:R-:W1:Y:S07]  /*0ac0*/  F2F.F64.F32 R38, R35 ;  /* 0x0000002300267310 */ /* 0x000e6e0000201800 */
[----:B------:R-:W-:-:S08]  /*0ad0*/  DFMA R2, -R36, R40, 1 ;  /* 0x3ff000002402742b */ /* 0x000fd00000000128 */
[----:B------:R-:W-:Y:S01]  /*0ae0*/  DFMA R2, R40, R2, R40 ;  /* 0x000000022802722b */ /* 0x000fe20000000028 */
[----:B-1----:R-:W-:-:S07]  /*0af0*/  FSETP.GEU.AND P2, PT, |R39|, 6.5827683646048100446e-37, PT ;  /* 0x036000002700780b */ /* 0x002fce0003f4e200 */
[----:B------:R-:W-:-:S08]  /*0b00*/  DMUL R40, R38, R2 ;  /* 0x0000000226287228 */ /* 0x000fd00000000000 */
[----:B------:R-:W-:-:S08]  /*0b10*/  DFMA R42, -R36, R40, R38 ;  /* 0x00000028242a722b */ /* 0x000fd00000000126 */
[----:B------:R-:W-:-:S10]  /*0b20*/  DFMA R2, R2, R42, R40 ;  /* 0x0000002a0202722b */ /* 0x000fd40000000028 */
[----:B------:R-:W-:-:S05]  /*0b30*/  FFMA R28, RZ, R37, R3 ;  /* 0x00000025ff1c7223 */ /* 0x000fca0000000003 */
[----:B------:R-:W-:-:S13]  /*0b40*/  FSETP.GT.AND P0, PT, |R28|, 1.469367938527859385e-39, PT ;  /* 0x001000001c00780b */ /* 0x000fda0003f04200 */
[----:B------:R-:W-:Y:S05]  /*0b50*/  @P0 BRA P2, `(.L_x_1) ;  /* 0x00000000001c0947 */ /* 0x000fea0001000000 */
[----:B------:R-:W-:Y:S01]  /*0b60*/  MOV R41, R39 ;  /* 0x0000002700297202 */ /* 0x000fe20000000f00 */
[----:B------:R-:W-:Y:S01]  /*0b70*/  IMAD.MOV.U32 R2, RZ, RZ, R36 ;  /* 0x000000ffff027224 */ /* 0x000fe200078e0024 */
[----:B------:R-:W-:Y:S02]  /*0b80*/  MOV R3, R37 ;  /* 0x0000002500037202 */ /* 0x000fe40000000f00 */
[----:B------:R-:W-:-:S07]  /*0b90*/  MOV R28, 0xbb0 ;  /* 0x00000bb0001c7802 */ /* 0x000fce0000000f00 */
[----:B0--3--:R-:W-:Y:S05]  /*0ba0*/  CALL.REL.NOINC `($__internal_0_$__cuda_sm20_div_rn_f64_full) ;  /* 0x0000001800147944 */ /* 0x009fea0003c00000 */
[----:B------:R-:W-:Y:S01]  /*0bb0*/  MOV R2, R40 ;  /* 0x0000002800027202 */ /* 0x000fe20000000f00 */
[----:B------:R-:W-:-:S07]  /*0bc0*/  IMAD.MOV.U32 R3, RZ, RZ, R41 ;  /* 0x000000ffff037224 */ /* 0x000fce00078e0029 */
.L_x_1:
[----:B------:R-:W-:Y:S05]  /*0bd0*/  BSYNC.RECONVERGENT B0 ;  /* 0x0000000000007941 */ /* 0x000fea0003800200 */
.L_x_0:
[----:B------:R-:W-:-:S10]  /*0be0*/  DADD R2, R8, -R2 ;  /* 0x0000000008027229 */ /* 0x000fd40000000802 */
[----:B------:R-:W1:Y:S02]  /*0bf0*/  F2F.F32.F64 R3, R2 ;  /* 0x0000000200037310 */ /* 0x000e640000301000 */
[----:B-1----:R1:W-:Y:S04]  /*0c00*/  STG.E desc[UR8][R4.64+-0x24], R3 ;  /* 0xffffdc0304007986 */ /* 0x0023e8000c101908 */
[----:B------:R-:W2:Y:S04]  /*0c10*/  LDG.E R28, desc[UR8][R26.64+-0x8] ;  /* 0xfffff8081a1c7981 */ /* 0x000ea8000c1e1900 */
[----:B------:R-:W4:Y:S04]  /*0c20*/  LDG.E R39, desc[UR8][R24.64+-0x8] ;  /* 0xfffff80818277981 */ /* 0x000f28000c1e1900 */
[----:B------:R-:W5:Y:S01]  /*0c30*/  LDG.E R30, desc[UR8][R22.64+-0x8] ;  /* 0xfffff808161e7981 */ /* 0x000f62000c1e1900 */
[----:B------:R-:W-:Y:S01]  /*0c40*/  UMOV UR16, 0xa0b5ed8d ;  /* 0xa0b5ed8d00107882 */ /* 0x000fe20000000000 */
[----:B------:R-:W-:Y:S01]  /*0c50*/  UMOV UR17, 0x3eb0c6f7 ;  /* 0x3eb0c6f700117882 */ /* 0x000fe20000000000 */
[----:B------:R-:W-:Y:S01]  /*0c60*/  MOV R2, 0x1 ;  /* 0x0000000100027802 */ /* 0x000fe20000000f00 */
[----:B------:R-:W-:Y:S01]  /*0c70*/  BSSY.RECONVERGENT B0, `(.L_x_2) ;  /* 0x0000020000007945 */ /* 0x000fe20003800200 */
[-C--:B--2---:R-:W-:Y:S01]  /*0c80*/  FMUL R32, R28, R28.reuse ;  /* 0x0000001c1c207220 */ /* 0x084fe20000400000 */
[----:B------:R-:W-:-:S03]  /*0c90*/  FMUL R41, R31, R28 ;  /* 0x0000001c1f297220 */ /* 0x000fc60000400000 */
[----:B------:R-:W2:Y:S01]  /*0ca0*/  F2F.F64.F32 R34, R32 ;  /* 0x0000002000227310 */ /* 0x000ea20000201800 */
[-C--:B----4-:R-:W-:Y:S01]  /*0cb0*/  FMUL R38, R39, R39.reuse ;  /* 0x0000002727267220 */ /* 0x090fe20000400000 */
[----:B------:R-:W-:-:S04]  /*0cc0*/  FFMA R41, R0, R39, R41 ;  /* 0x0000002700297223 */ /* 0x000fc80000000029 */
[----:B-----5:R-:W-:Y:S02]  /*0cd0*/  FADD R30, R41, R30 ;  /* 0x0000001e291e7221 */ /* 0x020fe40000000000 */
[----:B------:R-:W4:Y:S02]  /*0ce0*/  F2F.F64.F32 R36, R38 ;  /* 0x0000002600247310 */ /* 0x000f240000201800 */
[----:B------:R-:W-:Y:S01]  /*0cf0*/  FMUL R30, R39, R30 ;  /* 0x0000001e271e7220 */ /* 0x000fe20000400000 */
[----:B--2---:R-:W-:-:S05]  /*0d00*/  DADD R34, R34, UR16 ;  /* 0x0000001022227e29 */ /* 0x004fca0008000000 */
[----:B------:R-:W2:Y:S03]  /*0d10*/  F2F.F64.F32 R40, R30 ;  /* 0x0000001e00287310 */ /* 0x000ea60000201800 */
[----:B----4-:R-:W-:-:S06]  /*0d20*/  DADD R34, R34, R36 ;  /* 0x0000000022227229 */ /* 0x010fcc0000000024 */
[----:B-1----:R-:W1:Y:S01]  /*0d30*/  MUFU.RCP64H R3, R35 ;  /* 0x0000002300037308 */ /* 0x002e620000001800 */
[----:B--2---:R-:W-:Y:S01]  /*0d40*/  FSETP.GEU.AND P1, PT, |R41|, 6.5827683646048100446e-37, PT ;  /* 0x036000002900780b */ /* 0x004fe20003f2e200 */
[----:B-1----:R-:W-:-:S08]  /*0d50*/  DFMA R36, -R34, R2, 1 ;  /* 0x3ff000002224742b */ /* 0x002fd00000000102 */
[----:B------:R-:W-:-:S08]  /*0d60*/  DFMA R36, R36, R36, R36 ;  /* 0x000000242424722b */ /* 0x000fd00000000024 */
[----:B------:R-:W-:-:S08]  /*0d70*/  DFMA R36, R2, R36, R2 ;  /* 0x000000240224722b */ /* 0x000fd00000000002 */
[----:B------:R-:W-:-:S08]  /*0d80*/  DFMA R2, -R34, R36, 1 ;  /* 0x3ff000002202742b */ /* 0x000fd00000000124 */
[----:B------:R-:W-:-:S08]  /*0d90*/  DFMA R2, R36, R2, R36 ;  /* 0x000000022402722b */ /* 0x000fd00000000024 */
        /* <DEDUP_REMOVED lines=13> */
.L_x_3:
[----:B------:R-:W-:Y:S05]  /*0e70*/  BSYNC.RECONVERGENT B0 ;  /* 0x0000000000007941 */ /* 0x000fea0003800200 */
.L_x_2:
[----:B---3--:R-:W-:-:S10]  /*0e80*/  DADD R2, R6, -R2 ;  /* 0x0000000006027229 */ /* 0x008fd40000000802 */
[----:B------:R-:W1:Y:S02]  /*0e90*/  F2F.F32.F64 R3, R2 ;  /* 0x0000000200037310 */ /* 0x000e640000301000 */
[----:B-1----:R1:W-:Y:S04]  /*0ea0*/  STG.E desc[UR8][R4.64+-0x20], R3 ;  /* 0xffffe00304007986 */ /* 0x0023e8000c101908 */
[----:B------:R-:W2:Y:S04]  /*0eb0*/  LDG.E R28, desc[UR8][R26.64+-0x4] ;  /* 0xfffffc081a1c7981 */ /* 0x000ea8000c1e1900 */
[----:B------:R-:W3:Y:S04]  /*0ec0*/  LDG.E R39, desc[UR8][R24.64+-0x4] ;  /* 0xfffffc0818277981 */ /* 0x000ee8000c1e1900 */
[----:B------:R-:W4:Y:S01]  /*0ed0*/  LDG.E R41, desc[UR8][R22.64+-0x4] ;  /* 0xfffffc0816297981 */ /* 0x000f22000c1e1900 */
[----:B------:R-:W-:Y:S01]  /*0ee0*/  UMOV UR16, 0xa0b5ed8d ;  /* 0xa0b5ed8d00107882 */ /* 0x000fe20000000000 */
[----:B------:R-:W-:Y:S01]  /*0ef0*/  UMOV UR17, 0x3eb0c6f7 ;  /* 0x3eb0c6f700117882 */ /* 0x000fe20000000000 */
[----:B------:R-:W-:Y:S01]  /*0f00*/  MOV R2, 0x1 ;  /* 0x0000000100027802 */ /* 0x000fe20000000f00 */
[----:B------:R-:W-:Y:S01]  /*0f10*/  BSSY.RECONVERGENT B0, `(.L_x_4) ;  /* 0x0000020000007945 */ /* 0x000fe20003800200 */
[----:B--2---:R-:W-:-:S04]  /*0f20*/  FMUL R32, R28, R28 ;  /* 0x0000001c1c207220 */ /* 0x004fc80000400000 */
[----:B------:R-:W2:Y:S01]  /*0f30*/  F2F.F64.F32 R34, R32 ;  /* 0x0000002000227310 */ /* 0x000ea20000201800 */
[-C--:B---3--:R-:W-:Y:S01]  /*0f40*/  FMUL R38, R39, R39.reuse ;  /* 0x0000002727267220 */ /* 0x088fe20000400000 */
[----:B------:R-:W-:-:S04]  /*0f50*/  FMUL R30, R0, R39 ;  /* 0x00000027001e7220 */ /* 0x000fc80000400000 */
[----:B------:R-:W-:Y:S02]  /*0f60*/  FFMA R30, R31, R28, R30 ;  /* 0x0000001c1f1e7223 */ /* 0x000fe4000000001e */
[----:B------:R-:W3:Y:S02]  /*0f70*/  F2F.F64.F32 R36, R38 ;  /* 0x0000002600247310 */ /* 0x000ee40000201800 */
[----:B----4-:R-:W-:-:S04]  /*0f80*/  FADD R41, R30, R41 ;  /* 0x000000291e297221 */ /* 0x010fc80000000000 */
[----:B------:R-:W-:Y:S01]  /*0f90*/  FMUL R41, R28, R41 ;  /* 0x000000291c297220 */ /* 0x000fe20000400000 */
[----:B--2---:R-:W-:-:S05]  /*0fa0*/  DADD R34, R34, UR16 ;  /* 0x0000001022227e29 */ /* 0x004fca0008000000 */
[----:B------:R-:W2:Y:S03]  /*0fb0*/  F2F.F64.F32 R40, R41 ;  /* 0x0000002900287310 */ /* 0x000ea60000201800 */
[----:B---3--:R-:W-:-:S06]  /*0fc0*/  DADD R34, R34, R36 ;  /* 0x0000000022227229 */ /* 0x008fcc0000000024 */
        /* <DEDUP_REMOVED lines=17> */
[----:B0-----:R-:W-:Y:S05]  /*10e0*/  CALL.REL.NOINC `($__internal_0_$__cuda_sm20_div_rn_f64_full) ;  /* 0x0000001000c47944 */ /* 0x001fea0003c00000 */
[----:B------:R-:W-:Y:S01]  /*10f0*/  MOV R2, R40 ;  /* 0x0000002800027202 */ /* 0x000fe20000000f00 */
[----:B------:R-:W-:-:S07]  /*1100*/  IMAD.MOV.U32 R3, RZ, RZ, R41 ;  /* 0x000000ffff037224 */ /* 0x000fce00078e0029 */
.L_x_5:
[----:B------:R-:W-:Y:S05]  /*1110*/  BSYNC.RECONVERGENT B0 ;  /* 0x0000000000007941 */ /* 0x000fea0003800200 */
.L_x_4:
[----:B------:R-:W-:-:S10]  /*1120*/  DADD R2, R8, -R2 ;  /* 0x0000000008027229 */ /* 0x000fd40000000802 */
        /* <DEDUP_REMOVED lines=9> */
[-C--:B--2---:R-:W-:Y:S01]  /*11c0*/  FMUL R32, R28, R28.reuse ;  /* 0x0000001c1c207220 */ /* 0x084fe20000400000 */
[----:B------:R-:W-:-:S03]  /*11d0*/  FMUL R41, R31, R28 ;  /* 0x0000001c1f297220 */ /* 0x000fc60000400000 */
[----:B------:R-:W2:Y:S01]  /*11e0*/  F2F.F64.F32 R34, R32 ;  /* 0x0000002000227310 */ /* 0x000ea20000201800 */
[-C--:B---3--:R-:W-:Y:S01]  /*11f0*/  FMUL R38, R39, R39.reuse ;  /* 0x0000002727267220 */ /* 0x088fe20000400000 */
[----:B------:R-:W-:-:S04]  /*1200*/  FFMA R41, R0, R39, R41 ;  /* 0x0000002700297223 */ /* 0x000fc80000000029 */
[----:B----4-:R-:W-:Y:S02]  /*1210*/  FADD R30, R41, R30 ;  /* 0x0000001e291e7221 */ /* 0x010fe40000000000 */
[----:B------:R-:W3:Y:S02]  /*1220*/  F2F.F64.F32 R36, R38 ;  /* 0x0000002600247310 */ /* 0x000ee40000201800 */
        /* <DEDUP_REMOVED lines=24> */
.L_x_7:
[----:B------:R-:W-:Y:S05]  /*13b0*/  BSYNC.RECONVERGENT B0 ;  /* 0x0000000000007941 */ /* 0x000fea0003800200 */
.L_x_6:
        /* <DEDUP_REMOVED lines=41> */
.L_x_9:
[----:B------:R-:W-:Y:S05]  /*1650*/  BSYNC.RECONVERGENT B0 ;  /* 0x0000000000007941 */ /* 0x000fea0003800200 */
.L_x_8:
        /* <DEDUP_REMOVED lines=41> */
.L_x_11:
[----:B------:R-:W-:Y:S05]  /*18f0*/  BSYNC.RECONVERGENT B0 ;  /* 0x0000000000007941 */ /* 0x000fea0003800200 */
.L_x_10:
        /* <DEDUP_REMOVED lines=41> */
.L_x_13:
[----:B------:R-:W-:Y:S05]  /*1b90*/  BSYNC.RECONVERGENT B0 ;  /* 0x0000000000007941 */ /* 0x000fea0003800200 */
.L_x_12:
        /* <DEDUP_REMOVED lines=41> */
.L_x_15:
[----:B------:R-:W-:Y:S05]  /*1e30*/  BSYNC.RECONVERGENT B0 ;  /* 0x0000000000007941 */ /* 0x000fea0003800200 */
.L_x_14:
        /* <DEDUP_REMOVED lines=39> */
[----:B------:R-:W-:Y:S02]  /*20b0*/  MOV R2, R40 ;  /* 0x0000002800027202 */ /* 0x000fe40000000f00 */
[----:B------:R-:W-:-:S07]  /*20c0*/  MOV R3, R41 ;  /* 0x0000002900037202 */ /* 0x000fce0000000f00 */
.L_x_17:
[----:B------:R-:W-:Y:S05]  /*20d0*/  BSYNC.RECONVERGENT B0 ;  /* 0x0000000000007941 */ /* 0x000fea0003800200 */
.L_x_16:
[----:B------:R-:W-:-:S10]  /*20e0*/  DADD R2, R8, -R2 ;  /* 0x0000000008027229 */ /* 0x000fd40000000802 */
[----:B------:R-:W1:Y:S02]  /*20f0*/  F2F.F32.F64 R3, R2 ;  /* 0x0000000200037310 */ /* 0x000e640000301000 */
[----:B-1----:R1:W-:Y:S04]  /*2100*/  STG.E desc[UR8][R4.64+0x1c], R3 ;  /* 0x00001c0304007986 */ /* 0x0023e8000c101908 */
[----:B------:R-:W2:Y:S04]  /*2110*/  LDG.E R26, desc[UR8][R26.64+0x8] ;  /* 0x000008081a1a7981 */ /* 0x000ea8000c1e1900 */
[----:B------:R-:W3:Y:S04]  /*2120*/  LDG.E R39, desc[UR8][R24.64+0x8] ;  /* 0x0000080818277981 */ /* 0x000ee8000c1e1900 */
[----:B------:R4:W5:Y:S01]  /*2130*/  LDG.E R22, desc[UR8][R22.64+0x8] ;  /* 0x0000080816167981 */ /* 0x000962000c1e1900 */
[----:B------:R-:W-:Y:S01]  /*2140*/  UMOV UR16, 0xa0b5ed8d ;  /* 0xa0b5ed8d00107882 */ /* 0x000fe20000000000 */
[----:B------:R-:W-:Y:S01]  /*2150*/  UMOV UR17, 0x3eb0c6f7 ;  /* 0x3eb0c6f700117882 */ /* 0x000fe20000000000 */
[----:B------:R-:W-:Y:S01]  /*2160*/  IMAD.MOV.U32 R2, RZ, RZ, 0x1 ;  /* 0x00000001ff027424 */ /* 0x000fe200078e00ff */
[----:B------:R-:W-:Y:S01]  /*2170*/  BSSY.RECONVERGENT B0, `(.L_x_18) ;  /* 0x0000020000007945 */ /* 0x000fe20003800200 */
[-C--:B--2---:R-:W-:Y:S01]  /*2180*/  FMUL R28, R26, R26.reuse ;  /* 0x0000001a1a1c7220 */ /* 0x084fe20000400000 */
[----:B----4-:R-:W-:-:S03]  /*2190*/  FMUL R23, R31, R26 ;  /* 0x0000001a1f177220 */ /* 0x010fc60000400000 */
[----:B------:R-:W2:Y:S01]  /*21a0*/  F2F.F64.F32 R34, R28 ;  /* 0x0000001c00227310 */ /* 0x000ea20000201800 */
[-C--:B---3--:R-:W-:Y:S01]  /*21b0*/  FMUL R36, R39, R39.reuse ;  /* 0x0000002727247220 */ /* 0x088fe20000400000 */
[----:B------:R-:W-:-:S04]  /*21c0*/  FFMA R23, R0, R39, R23 ;  /* 0x0000002700177223 */ /* 0x000fc80000000017 */
[----:B-----5:R-:W-:Y:S02]  /*21d0*/  FADD R22, R23, R22 ;  /* 0x0000001617167221 */ /* 0x020fe40000000000 */
        /* <DEDUP_REMOVED lines=18> */
[----:B------:R-:W-:Y:S02]  /*2300*/  MOV R41, R39 ;  /* 0x0000002700297202 */ /* 0x000fe40000000f00 */
[----:B------:R-:W-:Y:S02]  /*2310*/  MOV R2, R34 ;  /* 0x0000002200027202 */ /* 0x000fe40000000f00 */
[----:B------:R-:W-:Y:S02]  /*2320*/  MOV R3, R35 ;  /* 0x0000002300037202 */ /* 0x000fe40000000f00 */
[----:B------:R-:W-:-:S07]  /*2330*/  MOV R28, 0x2350 ;  /* 0x00002350001c7802 */ /* 0x000fce0000000f00 */
[----:B0-----:R-:W-:Y:S05]  /*2340*/  CALL.REL.NOINC `($__internal_0_$__cuda_sm20_div_rn_f64_full) ;  /* 0x00000000002c7944 */ /* 0x001fea0003c00000 */
[----:B------:R-:W-:Y:S01]  /*2350*/  IMAD.MOV.U32 R2, RZ, RZ, R40 ;  /* 0x000000ffff027224 */ /* 0x000fe200078e0028 */
[----:B------:R-:W-:-:S07]  /*2360*/  MOV R3, R41 ;  /* 0x0000002900037202 */ /* 0x000fce0000000f00 */
.L_x_19:
[----:B------:R-:W-:Y:S05]  /*2370*/  BSYNC.RECONVERGENT B0 ;  /* 0x0000000000007941 */ /* 0x000fea0003800200 */
.L_x_18:
[----:B------:R-:W-:Y:S01]  /*2380*/  DADD R2, R6, -R2 ;  /* 0x0000000006027229 */ /* 0x000fe20000000802 */
[----:B------:R-:W-:-:S09]  /*2390*/  IADD3 R29, PT, PT, R29, 0x1, RZ ;  /* 0x000000011d1d7810 */ /* 0x000fd20007ffe0ff */
[----:B------:R-:W1:Y:S02]  /*23a0*/  F2F.F32.F64 R3, R2 ;  /* 0x0000000200037310 */ /* 0x000e640000301000 */
[----:B-1----:R1:W-:Y:S01]  /*23b0*/  STG.E desc[UR8][R4.64+0x20], R3 ;  /* 0x0000200304007986 */ /* 0x0023e2000c101908 */
[----:B------:R-:W-:Y:S05]  /*23c0*/  BRA.U UP1, `(.L_x_20) ;  /* 0xffffffe501187547 */ /* 0x000fea000b83ffff */
[----:B------:R-:W-:Y:S05]  /*23d0*/  BRA.U UP0, `(.L_x_21) ;  /* 0xffffffdd00b87547 */ /* 0x000fea000b83ffff */
[----:B------:R-:W-:Y:S06]  /*23e0*/  BAR.SYNC.DEFER_BLOCKING 0x0 ;  /* 0x0000000000007b1d */ /* 0x000fec0000010000 */
[----:B------:R-:W-:Y:S05]  /*23f0*/  EXIT ;  /* 0x000000000000794d */ /* 0x000fea0003800000 */
        .weak           $__internal_0_$__cuda_sm20_div_rn_f64_full
        .type           $__internal_0_$__cuda_sm20_div_rn_f64_full,@function
        .size           $__internal_0_$__cuda_sm20_div_rn_f64_full,(.L_x_88 - $__internal_0_$__cuda_sm20_div_rn_f64_full)
$__internal_0_$__cuda_sm20_div_rn_f64_full:
[----:B------:R-:W-:Y:S01]  /*2400*/  IMAD.MOV.U32 R37, RZ, RZ, R41 ;  /* 0x000000ffff257224 */ /* 0x000fe200078e0029 */
[C---:B------:R-:W-:Y:S01]  /*2410*/  FSETP.GEU.AND P0, PT, |R3|.reuse, 1.469367938527859385e-39, PT ;  /* 0x001000000300780b */ /* 0x040fe20003f0e200 */
[----:B------:R-:W-:Y:S01]  /*2420*/  BSSY.RECONVERGENT B1, `(.L_x_22) ;  /* 0x0000057000017945 */ /* 0x000fe20003800200 */
[----:B------:R-:W-:Y:S02]  /*2430*/  LOP3.LUT R34, R3, 0x800fffff, RZ, 0xc0, !PT ;  /* 0x800fffff03227812 */ /* 0x000fe400078ec0ff */
[C---:B------:R-:W-:Y:S02]  /*2440*/  FSETP.GEU.AND P2, PT, |R37|.reuse, 1.469367938527859385e-39, PT ;  /* 0x001000002500780b */ /* 0x040fe40003f4e200 */
[----:B------:R-:W-:Y:S02]  /*2450*/  LOP3.LUT R35, R34, 0x3ff00000, RZ, 0xfc, !PT ;  /* 0x3ff0000022237812 */ /* 0x000fe400078efcff */
[----:B------:R-:W-:Y:S02]  /*2460*/  MOV R34, R2 ;  /* 0x0000000200227202 */ /* 0x000fe40000000f00 */
[----:B------:R-:W-:-:S02]  /*2470*/  LOP3.LUT R30, R37, 0x7ff00000, RZ, 0xc0, !PT ;  /* 0x7ff00000251e7812 */ /* 0x000fc400078ec0ff */
[C---:B------:R-:W-:Y:S01]  /*2480*/  LOP3.LUT R47, R3.reuse, 0x7ff00000, RZ, 0xc0, !PT ;  /* 0x7ff00000032f7812 */ /* 0x040fe200078ec0ff */
[----:B------:R-:W-:Y:S01]  /*2490*/  @!P0 DMUL R34, R2, 8.98846567431157953865e+307 ;  /* 0x7fe0000002228828 */ /* 0x000fe20000000000 */
[----:B------:R-:W-:Y:S02]  /*24a0*/  MOV R32, 0x1ca00000 ;  /* 0x1ca0000000207802 */ /* 0x000fe40000000f00 */
[C---:B------:R-:W-:Y:S01]  /*24b0*/  ISETP.GE.U32.AND P1, PT, R30.reuse, R47, PT ;  /* 0x0000002f1e00720c */ /* 0x040fe20003f26070 */
[----:B------:R-:W-:Y:S01]  /*24c0*/  @!P2 IMAD.MOV.U32 R42, RZ, RZ, RZ ;  /* 0x000000ffff2aa224 */ /* 0x000fe200078e00ff */
[----:B------:R-:W-:Y:S01]  /*24d0*/  @!P2 LOP3.LUT R39, R3, 0x7ff00000, RZ, 0xc0, !PT ;  /* 0x7ff000000327a812 */ /* 0x000fe200078ec0ff */
[----:B------:R-:W0:Y:S01]  /*24e0*/  MUFU.RCP64H R41, R35 ;  /* 0x0000002300297308 */ /* 0x000e220000001800 */
[----:B------:R-:W-:Y:S02]  /*24f0*/  MOV R36, R38 ;  /* 0x0000002600247202 */ /* 0x000fe40000000f00 */
[----:B------:R-:W-:-:S02]  /*2500*/  @!P2 ISETP.GE.U32.AND P3, PT, R30, R39, PT ;  /* 0x000000271e00a20c */ /* 0x000fc40003f66070 */
[C---:B------:R-:W-:Y:S02]  /*2510*/  SEL R39, R32.reuse, 0x63400000, !P1 ;  /* 0x6340000020277807 */ /* 0x040fe40004800000 */
[----:B------:R-:W-:Y:S02]  /*2520*/  @!P2 SEL R43, R32, 0x63400000, !P3 ;  /* 0x63400000202ba807 */ /* 0x000fe40005800000 */
[--C-:B------:R-:W-:Y:S02]  /*2530*/  LOP3.LUT R39, R39, 0x800fffff, R37.reuse, 0xf8, !PT ;  /* 0x800fffff27277812 */ /* 0x100fe400078ef825 */
[----:B------:R-:W-:Y:S02]  /*2540*/  @!P2 LOP3.LUT R43, R43, 0x80000000, R37, 0xf8, !PT ;  /* 0x800000002b2ba812 */ /* 0x000fe400078ef825 */
[----:B------:R-:W-:Y:S02]  /*2550*/  MOV R38, R36 ;  /* 0x0000002400267202 */ /* 0x000fe40000000f00 */
[----:B------:R-:W-:-:S02]  /*2560*/  @!P2 LOP3.LUT R43, R43, 0x100000, RZ, 0xfc, !PT ;  /* 0x001000002b2ba812 */ /* 0x000fc400078efcff */
[----:B------:R-:W-:Y:S02]  /*2570*/  MOV R40, 0x1 ;  /* 0x0000000100287802 */ /* 0x000fe40000000f00 */
[----:B------:R-:W-:Y:S02]  /*2580*/  @!P0 LOP3.LUT R47, R35, 0x7ff00000, RZ, 0xc0, !PT ;  /* 0x7ff00000232f8812 */ /* 0x000fe400078ec0ff */
[----:B------:R-:W-:Y:S02]  /*2590*/  @!P2 DFMA R38, R38, 2, -R42 ;  /* 0x400000002626a82b */ /* 0x000fe4000000082a */
[----:B0-----:R-:W-:-:S08]  /*25a0*/  DFMA R42, R40, -R34, 1 ;  /* 0x3ff00000282a742b */ /* 0x001fd00000000822 */
[----:B------:R-:W-:-:S08]  /*25b0*/  DFMA R42, R42, R42, R42 ;  /* 0x0000002a2a2a722b */ /* 0x000fd0000000002a */
[----:B------:R-:W-:-:S08]  /*25c0*/  DFMA R40, R40, R42, R40 ;  /* 0x0000002a2828722b */ /* 0x000fd00000000028 */
[----:B------:R-:W-:-:S08]  /*25d0*/  DFMA R42, R40, -R34, 1 ;  /* 0x3ff00000282a742b */ /* 0x000fd00000000822 */
[----:B------:R-:W-:-:S08]  /*25e0*/  DFMA R40, R40, R42, R40 ;  /* 0x0000002a2828722b */ /* 0x000fd00000000028 */
[----:B------:R-:W-:-:S08]  /*25f0*/  DMUL R42, R40, R38 ;  /* 0x00000026282a7228 */ /* 0x000fd00000000000 */
[----:B------:R-:W-:-:S08]  /*2600*/  DFMA R44, R42, -R34, R38 ;  /* 0x800000222a2c722b */ /* 0x000fd00000000026 */
[----:B------:R-:W-:Y:S01]  /*2610*/  DFMA R44, R40, R44, R42 ;  /* 0x0000002c282c722b */ /* 0x000fe2000000002a */
[----:B------:R-:W-:Y:S02]  /*2620*/  MOV R42, R30 ;  /* 0x0000001e002a7202 */ /* 0x000fe40000000f00 */
[----:B------:R-:W-:-:S04]  /*2630*/  @!P2 LOP3.LUT R42, R39, 0x7ff00000, RZ, 0xc0, !PT ;  /* 0x7ff00000272aa812 */ /* 0x000fc800078ec0ff */
[----:B------:R-:W-:-:S04]  /*2640*/  IADD3 R40, PT, PT, R42, -0x1, RZ ;  /* 0xffffffff2a287810 */ /* 0x000fc80007ffe0ff */
[----:B------:R-:W-:Y:S01]  /*2650*/  ISETP.GT.U32.AND P0, PT, R40, 0x7feffffe, PT ;  /* 0x7feffffe2800780c */ /* 0x000fe20003f04070 */
[----:B------:R-:W-:-:S05]  /*2660*/  VIADD R40, R47, 0xffffffff ;  /* 0xffffffff2f287836 */ /* 0x000fca0000000000 */
[----:B------:R-:W-:-:S13]  /*2670*/  ISETP.GT.U32.OR P0, PT, R40, 0x7feffffe, P0 ;  /* 0x7feffffe2800780c */ /* 0x000fda0000704470 */
[----:B------:R-:W-:Y:S05]  /*2680*/  @P0 BRA `(.L_x_23) ;  /* 0x00000000006c0947 */ /* 0x000fea0003800000 */
[----:B------:R-:W-:-:S04]  /*2690*/  LOP3.LUT R37, R3, 0x7ff00000, RZ, 0xc0, !PT ;  /* 0x7ff0000003257812 */ /* 0x000fc800078ec0ff */
[CC--:B------:R-:W-:Y:S02]  /*26a0*/  VIADDMNMX R36, R30.reuse, -R37.reuse, 0xb9600000, !PT ;  /* 0xb96000001e247446 */ /* 0x0c0fe40007800925 */
[----:B------:R-:W-:Y:S02]  /*26b0*/  ISETP.GE.U32.AND P0, PT, R30, R37, PT ;  /* 0x000000251e00720c */ /* 0x000fe40003f06070 */
[----:B------:R-:W-:Y:S02]  /*26c0*/  VIMNMX R36, PT, PT, R36, 0x46a00000, PT ;  /* 0x46a0000024247848 */ /* 0x000fe40003fe0100 */
[----:B------:R-:W-:-:S04]  /*26d0*/  SEL R37, R32, 0x63400000, !P0 ;  /* 0x6340000020257807 */ /* 0x000fc80004000000 */
[----:B------:R-:W-:Y:S02]  /*26e0*/  IADD3 R30, PT, PT, -R37, R36, RZ ;  /* 0x00000024251e7210 */ /* 0x000fe40007ffe1ff */
[----:B------:R-:W-:Y:S02]  /*26f0*/  MOV R36, RZ ;  /* 0x000000ff00247202 */ /* 0x000fe40000000f00 */
[----:B------:R-:W-:-:S06]  /*2700*/  IADD3 R37, PT, PT, R30, 0x7fe00000, RZ ;  /* 0x7fe000001e257810 */ /* 0x000fcc0007ffe0ff */
[----:B------:R-:W-:-:S10]  /*2710*/  DMUL R40, R44, R36 ;  /* 0x000000242c287228 */ /* 0x000fd40000000000 */
[----:B------:R-:W-:-:S13]  /*2720*/  FSETP.GTU.AND P0, PT, |R41|, 1.469367938527859385e-39, PT ;  /* 0x001000002900780b */ /* 0x000fda0003f0c200 */
[----:B------:R-:W-:Y:S05]  /*2730*/  @P0 BRA `(.L_x_24) ;  /* 0x0000000000940947 */ /* 0x000fea0003800000 */
[----:B------:R-:W-:Y:S01]  /*2740*/  DFMA R34, R44, -R34, R38 ;  /* 0x800000222c22722b */ /* 0x000fe20000000026 */
[----:B------:R-:W-:-:S09]  /*2750*/  IMAD.MOV.U32 R36, RZ, RZ, RZ ;  /* 0x000000ffff247224 */ /* 0x000fd200078e00ff */
[C---:B------:R-:W-:Y:S02]  /*2760*/  FSETP.NEU.AND P0, PT, R35.reuse, RZ, PT ;  /* 0x000000ff2300720b */ /* 0x040fe40003f0d000 */
[----:B------:R-:W-:-:S04]  /*2770*/  LOP3.LUT R39, R35, 0x80000000, R3, 0x48, !PT ;  /* 0x8000000023277812 */ /* 0x000fc800078e4803 */
[----:B------:R-:W-:-:S07]  /*2780*/  LOP3.LUT R37, R39, R37, RZ, 0xfc, !PT ;  /* 0x0000002527257212 */ /* 0x000fce00078efcff */
[----:B------:R-:W-:Y:S05]  /*2790*/  @!P0 BRA `(.L_x_24) ;  /* 0x00000000007c8947 */ /* 0x000fea0003800000 */
[----:B------:R-:W-:Y:S01]  /*27a0*/  IADD3 R3, PT, PT, -R30, RZ, RZ ;  /* 0x000000ff1e037210 */ /* 0x000fe20007ffe1ff */
[----:B------:R-:W-:Y:S01]  /*27b0*/  DMUL.RP R36, R44, R36 ;  /* 0x000000242c247228 */ /* 0x000fe20000008000 */
[----:B------:R-:W-:-:S06]  /*27c0*/  MOV R2, RZ ;  /* 0x000000ff00027202 */ /* 0x000fcc0000000f00 */
[----:B------:R-:W-:-:S03]  /*27d0*/  DFMA R2, R40, -R2, R44 ;  /* 0x800000022802722b */ /* 0x000fc6000000002c */
[----:B------:R-:W-:-:S03]  /*27e0*/  LOP3.LUT R39, R37, R39, RZ, 0x3c, !PT ;  /* 0x0000002725277212 */ /* 0x000fc600078e3cff */
[----:B------:R-:W-:-:S04]  /*27f0*/  IADD3 R2, PT, PT, -R30, -0x43300000, RZ ;  /* 0xbcd000001e027810 */ /* 0x000fc80007ffe1ff */
[----:B------:R-:W-:-:S04]  /*2800*/  FSETP.NEU.AND P0, PT, |R3|, R2, PT ;  /* 0x000000020300720b */ /* 0x000fc80003f0d200 */
[----:B------:R-:W-:Y:S02]  /*2810*/  FSEL R40, R36, R40, !P0 ;  /* 0x0000002824287208 */ /* 0x000fe40004000000 */
[----:B------:R-:W-:Y:S01]  /*2820*/  FSEL R41, R39, R41, !P0 ;  /* 0x0000002927297208 */ /* 0x000fe20004000000 */
[----:B------:R-:W-:Y:S06]  /*2830*/  BRA `(.L_x_24) ;  /* 0x0000000000547947 */ /* 0x000fec0003800000 */
.L_x_23:
[----:B------:R-:W-:-:S14]  /*2840*/  DSETP.NAN.AND P0, PT, R36, R36, PT ;  /* 0x000000242400722a */ /* 0x000fdc0003f08000 */
[----:B------:R-:W-:Y:S05]  /*2850*/  @P0 BRA `(.L_x_25) ;  /* 0x0000000000440947 */ /* 0x000fea0003800000 */
[----:B------:R-:W-:-:S14]  /*2860*/  DSETP.NAN.AND P0, PT, R2, R2, PT ;  /* 0x000000020200722a */ /* 0x000fdc0003f08000 */
[----:B------:R-:W-:Y:S05]  /*2870*/  @P0 BRA `(.L_x_26) ;  /* 0x0000000000300947 */ /* 0x000fea0003800000 */
[----:B------:R-:W-:Y:S01]  /*2880*/  ISETP.NE.AND P0, PT, R42, R47, PT ;  /* 0x0000002f2a00720c */ /* 0x000fe20003f05270 */
[----:B------:R-:W-:Y:S01]  /*2890*/  IMAD.MOV.U32 R41, RZ, RZ, -0x80000 ;  /* 0xfff80000ff297424 */ /* 0x000fe200078e00ff */
[----:B------:R-:W-:-:S11]  /*28a0*/  MOV R40, 0x0 ;  /* 0x0000000000287802 */ /* 0x000fd60000000f00 */
[----:B------:R-:W-:Y:S05]  /*28b0*/  @!P0 BRA `(.L_x_24) ;  /* 0x0000000000348947 */ /* 0x000fea0003800000 */
[----:B------:R-:W-:Y:S02]  /*28c0*/  ISETP.NE.AND P0, PT, R42, 0x7ff00000, PT ;  /* 0x7ff000002a00780c */ /* 0x000fe40003f05270 */
[----:B------:R-:W-:Y:S02]  /*28d0*/  LOP3.LUT R41, R37, 0x80000000, R3, 0x48, !PT ;  /* 0x8000000025297812 */ /* 0x000fe400078e4803 */
[----:B------:R-:W-:-:S13]  /*28e0*/  ISETP.EQ.OR P0, PT, R47, RZ, !P0 ;  /* 0x000000ff2f00720c */ /* 0x000fda0004702670 */
[----:B------:R-:W-:Y:S02]  /*28f0*/  @P0 LOP3.LUT R2, R41, 0x7ff00000, RZ, 0xfc, !PT ;  /* 0x7ff0000029020812 */ /* 0x000fe400078efcff */
[----:B------:R-:W-:Y:S02]  /*2900*/  @!P0 MOV R40, RZ ;  /* 0x000000ff00288202 */ /* 0x000fe40000000f00 */
[----:B------:R-:W-:Y:S02]  /*2910*/  @P0 MOV R40, RZ ;  /* 0x000000ff00280202 */ /* 0x000fe40000000f00 */
[----:B------:R-:W-:Y:S01]  /*2920*/  @P0 MOV R41, R2 ;  /* 0x0000000200290202 */ /* 0x000fe20000000f00 */
[----:B------:R-:W-:Y:S06]  /*2930*/  BRA `(.L_x_24) ;  /* 0x0000000000147947 */ /* 0x000fec0003800000 */
.L_x_26:
[----:B------:R-:W-:Y:S01]  /*2940*/  LOP3.LUT R41, R3, 0x80000, RZ, 0xfc, !PT ;  /* 0x0008000003297812 */ /* 0x000fe200078efcff */
[----:B------:R-:W-:Y:S01]  /*2950*/  IMAD.MOV.U32 R40, RZ, RZ, R2 ;  /* 0x000000ffff287224 */ /* 0x000fe200078e0002 */
[----:B------:R-:W-:Y:S06]  /*2960*/  BRA `(.L_x_24) ;  /* 0x0000000000087947 */ /* 0x000fec0003800000 */
.L_x_25:
[----:B------:R-:W-:Y:S02]  /*2970*/  LOP3.LUT R41, R37, 0x80000, RZ, 0xfc, !PT ;  /* 0x0008000025297812 */ /* 0x000fe400078efcff */
[----:B------:R-:W-:-:S07]  /*2980*/  MOV R40, R36 ;  /* 0x0000002400287202 */ /* 0x000fce0000000f00 */
.L_x_24:
[----:B------:R-:W-:Y:S05]  /*2990*/  BSYNC.RECONVERGENT B1 ;  /* 0x0000000000017941 */ /* 0x000fea0003800200 */
.L_x_22:
[----:B------:R-:W-:Y:S01]  /*29a0*/  HFMA2 R3, -RZ, RZ, 0, 0 ;  /* 0x00000000ff037431 */ /* 0x000fe200000001ff */
[----:B------:R-:W-:-:S04]  /*29b0*/  MOV R2, R28 ;  /* 0x0000001c00027202 */ /* 0x000fc80000000f00 */
[----:B------:R-:W-:Y:S05]  /*29c0*/  RET.REL.NODEC R2 `(_Z14kernel_optflowPfS_S_P6float4ii) ;  /* 0xffffffd4028c7950 */ /* 0x000fea0003c3ffff */
.L_x_27:
[----:B------:R-:W-:-:S00]  /*29d0*/  BRA `(.L_x_27) ;  /* 0xfffffffc00fc7947 */ /* 0x000fc0000383ffff */
[----:B------:R-:W-:-:S00]  /*29e0*/  NOP ;  /* 0x0000000000007918 */ /* 0x000fc00000000000 */
        /* <DEDUP_REMOVED lines=9> */
.L_x_88:


//--------------------- .text._Z10kernel_subP6uchar3S0_Pfii --------------------------
	.section	.text._Z10kernel_subP6uchar3S0_Pfii,"ax",@progbits
	.align	128
        .global         _Z10kernel_subP6uchar3S0_Pfii
        .type           _Z10kernel_subP6uchar3S0_Pfii,@function
        .size           _Z10kernel_subP6uchar3S0_Pfii,(.L_x_89 - _Z10kernel_subP6uchar3S0_Pfii)
        .other          _Z10kernel_subP6uchar3S0_Pfii,@"STO_CUDA_ENTRY STV_DEFAULT"
_Z10kernel_subP6uchar3S0_Pfii:
.text._Z10kernel_subP6uchar3S0_Pfii:
[----:B------:R-:W-:Y:S01]  /*0000*/  LDC R1, c[0x0][0x37c] ;  /* 0x0000df00ff017b82 */ /* 0x000fe20000000800 */
[----:B------:R-:W0:Y:S01]  /*0010*/  S2R R4, SR_TID.X ;  /* 0x0000000000047919 */ /* 0x000e220000002100 */
[----:B------:R-:W1:Y:S01]  /*0020*/  LDCU UR6, c[0x0][0x364] ;  /* 0x00006c80ff0677ac */ /* 0x000e620008000800 */
[----:B------:R-:W0:Y:S01]  /*0030*/  S2R R5, SR_CTAID.X ;  /* 0x0000000000057919 */ /* 0x000e220000002500 */
[----:B------:R-:W2:Y:S01]  /*0040*/  LDCU.64 UR4, c[0x0][0x398] ;  /* 0x00007300ff0477ac */ /* 0x000ea20008000a00 */
[----:B------:R-:W1:Y:S01]  /*0050*/  S2R R3, SR_TID.Y ;  /* 0x0000000000037919 */ /* 0x000e620000002200 */
[----:B------:R-:W0:Y:S01]  /*0060*/  LDCU UR7, c[0x0][0x360] ;  /* 0x00006c00ff0777ac */ /* 0x000e220008000800 */
[----:B------:R-:W1:Y:S01]  /*0070*/  S2R R0, SR_CTAID.Y ;  /* 0x0000000000007919 */ /* 0x000e620000002600 */
[----:B--2---:R-:W-:Y:S02]  /*0080*/  USHF.R.S32.HI UR8, URZ, 0x1f, UR5 ;  /* 0x0000001fff087899 */ /* 0x004fe40008011405 */
[----:B------:R-:W-:Y:S01]  /*0090*/  UIMAD UR4, UR5, UR4, URZ ;  /* 0x00000004050472a4 */ /* 0x000fe2000f8e02ff */
[----:B0-----:R-:W-:-:S02]  /*00a0*/  IMAD R4, R5, UR7, R4 ;  /* 0x0000000705047c24 */ /* 0x001fc4000f8e0204 */
[----:B------:R-:W-:Y:S02]  /*00b0*/  IMAD.MOV.U32 R5, RZ, RZ, RZ ;  /* 0x000000ffff057224 */ /* 0x000fe400078e00ff */
[----:B-1----:R-:W-:-:S04]  /*00c0*/  IMAD R3, R0, UR6, R3 ;  /* 0x0000000600037c24 */ /* 0x002fc8000f8e0203 */
[C---:B------:R-:W-:Y:S02]  /*00d0*/  IMAD R9, R3.reuse, UR8, RZ ;  /* 0x0000000803097c24 */ /* 0x040fe4000f8e02ff */
[----:B------:R-:W-:Y:S01]  /*00e0*/  IMAD.WIDE.U32 R4, R3, UR5, R4 ;  /* 0x0000000503047c25 */ /* 0x000fe2000f8e0004 */
[----:B------:R-:W-:-:S03]  /*00f0*/  USHF.R.S32.HI UR5, URZ, 0x1f, UR4 ;  /* 0x0000001fff057899 */ /* 0x000fc60008011404 */
[----:B------:R-:W-:Y:S01]  /*0100*/  IMAD.IADD R9, R5, 0x1, R9 ;  /* 0x0000000105097824 */ /* 0x000fe200078e0209 */
[C---:B------:R-:W-:Y:S02]  /*0110*/  ISETP.NE.U32.AND P0, PT, R4.reuse, RZ, PT ;  /* 0x000000ff0400720c */ /* 0x040fe40003f05070 */
[----:B------:R-:W-:Y:S02]  /*0120*/  ISETP.GE.U32.AND P1, PT, R4, UR4, PT ;  /* 0x0000000404007c0c */ /* 0x000fe4000bf26070 */
[----:B------:R-:W-:-:S04]  /*0130*/  ISETP.NE.AND.EX P0, PT, R9, RZ, PT, P0 ;  /* 0x000000ff0900720c */ /* 0x000fc80003f05300 */
[----:B------:R-:W-:-:S13]  /*0140*/  ISETP.GE.U32.OR.EX P0, PT, R9, UR5, !P0, P1 ;  /* 0x0000000509007c0c */ /* 0x000fda000c706510 */
[----:B------:R-:W-:Y:S05]  /*0150*/  @P0 EXIT ;  /* 0x000000000000094d */ /* 0x000fea0003800000 */
[----:B------:R-:W0:Y:S01]  /*0160*/  LDC.64 R6, c[0x0][0x380] ;  /* 0x0000e000ff067b82 */ /* 0x000e220000000a00 */
[----:B------:R-:W1:Y:S01]  /*0170*/  LDCU.64 UR4, c[0x0][0x358] ;  /* 0x00006b00ff0477ac */ /* 0x000e620008000a00 */
[----:B------:R-:W-:Y:S02]  /*0180*/  IMAD R3, R9, 0x3, RZ ;  /* 0x0000000309037824 */ /* 0x000fe400078e02ff */
[----:B0-----:R-:W-:-:S05]  /*0190*/  IMAD.WIDE.U32 R6, R4, 0x3, R6 ;  /* 0x0000000304067825 */ /* 0x001fca00078e0006 */
[----:B------:R-:W-:-:S05]  /*01a0*/  IADD3 R7, PT, PT, R7, R3, RZ ;  /* 0x0000000307077210 */ /* 0x000fca0007ffe0ff */
[----:B-1----:R-:W2:Y:S01]  /*01b0*/  LDG.E.U8 R0, desc[UR4][R6.64] ;  /* 0x0000000406007981 */ /* 0x002ea2000c1e1100 */
[----:B------:R-:W-:Y:S01]  /*01c0*/  IMAD.MOV.U32 R8, RZ, RZ, 0x3b808081 ;  /* 0x3b808081ff087424 */ /* 0x000fe200078e00ff */
[----:B------:R-:W-:Y:S01]  /*01d0*/  BSSY.RECONVERGENT B0, `(.L_x_28) ;  /* 0x000000e000007945 */ /* 0x000fe20003800200 */
[----:B------:R-:W-:-:S04]  /*01e0*/  IMAD.MOV.U32 R2, RZ, RZ, 0x437f0000 ;  /* 0x437f0000ff027424 */ /* 0x000fc800078e00ff */
[----:B------:R-:W-:-:S04]  /*01f0*/  FFMA R3, R8, -R2, 1 ;  /* 0x3f80000008037423 */ /* 0x000fc80000000802 */
[----:B------:R-:W-:Y:S01]  /*0200*/  FFMA R3, R3, R8, 0.0039215688593685626984 ;  /* 0x3b80808103037423 */ /* 0x000fe20000000008 */
[----:B--2---:R-:W-:-:S04]  /*0210*/  I2FP.F32.U32 R0, R0 ;  /* 0x0000000000007245 */ /* 0x004fc80000201000 */
[----:B------:R-:W0:Y:S01]  /*0220*/  FCHK P0, R0, 255 ;  /* 0x437f000000007902 */ /* 0x000e220000000000 */
[----:B------:R-:W-:-:S04]  /*0230*/  FFMA R8, R0, R3, RZ ;  /* 0x0000000300087223 */ /* 0x000fc800000000ff */
[----:B------:R-:W-:-:S04]  /*0240*/  FFMA R10, R8, -255, R0 ;  /* 0xc37f0000080a7823 */ /* 0x000fc80000000000 */
[----:B------:R-:W-:Y:S01]  /*0250*/  FFMA R8, R3, R10, R8 ;  /* 0x0000000a03087223 */ /* 0x000fe20000000008 */
[----:B0-----:R-:W-:Y:S06]  /*0260*/  @!P0 BRA `(.L_x_29) ;  /* 0x0000000000108947 */ /* 0x001fec0003800000 */
[----:B------:R-:W-:Y:S02]  /*0270*/  MOV R3, R0 ;  /* 0x0000000000037202 */ /* 0x000fe40000000f00 */
[----:B------:R-:W-:-:S07]  /*0280*/  MOV R12, 0x2a0 ;  /* 0x000002a0000c7802 */ /* 0x000fce0000000f00 */
[----:B------:R-:W-:Y:S05]  /*0290*/  CALL.REL.NOINC `($__internal_1_$__cuda_sm3x_div_rn_noftz_f32_slowpath) ;  /* 0x0000000400787944 */ /* 0x000fea0003c00000 */
[----:B------:R-:W-:-:S07]  /*02a0*/  IMAD.MOV.U32 R8, RZ, RZ, R0 ;  /* 0x000000ffff087224 */ /* 0x000fce00078e0000 */
.L_x_29:
[----:B------:R-:W-:Y:S05]  /*02b0*/  BSYNC.RECONVERGENT B0 ;  /* 0x0000000000007941 */ /* 0x000fea0003800200 */
.L_x_28:
[----:B------:R-:W2:Y:S01]  /*02c0*/  LDG.E.U8 R0, desc[UR4][R6.64+0x1] ;  /* 0x0000010406007981 */ /* 0x000ea2000c1e1100 */
[----:B------:R-:W-:Y:S01]  /*02d0*/  IMAD.MOV.U32 R11, RZ, RZ, 0x3b808081 ;  /* 0x3b808081ff0b7424 */ /* 0x000fe200078e00ff */
[----:B------:R-:W-:Y:S03]  /*02e0*/  BSSY.RECONVERGENT B0, `(.L_x_30) ;  /* 0x000000c000007945 */ /* 0x000fe60003800200 */
[----:B------:R-:W-:Y:S01]  /*02f0*/  FFMA R10, R11, -R2, 1 ;  /* 0x3f8000000b0a7423 */ /* 0x000fe20000000802 */
[----:B--2---:R-:W-:-:S03]  /*0300*/  I2FP.F32.U32 R3, R0 ;  /* 0x0000000000037245 */ /* 0x004fc60000201000 */
[----:B------:R-:W-:Y:S01]  /*0310*/  FFMA R0, R10, R11, 0.0039215688593685626984 ;  /* 0x3b8080810a007423 */ /* 0x000fe2000000000b */
[----:B------:R-:W0:Y:S03]  /*0320*/  FCHK P0, R3, 255 ;  /* 0x437f000003007902 */ /* 0x000e260000000000 */
[----:B------:R-:W-:-:S04]  /*0330*/  FFMA R10, R0, R3, RZ ;  /* 0x00000003000a7223 */ /* 0x000fc800000000ff */
[----:B------:R-:W-:-:S04]  /*0340*/  FFMA R11, R10, -255, R3 ;  /* 0xc37f00000a0b7823 */ /* 0x000fc80000000003 */
[----:B------:R-:W-:Y:S01]  /*0350*/  FFMA R10, R0, R11, R10 ;  /* 0x0000000b000a7223 */ /* 0x000fe2000000000a */
[----:B0-----:R-:W-:Y:S06]  /*0360*/  @!P0 BRA `(.L_x_31) ;  /* 0x00000000000c8947 */ /* 0x001fec0003800000 */
[----:B------:R-:W-:-:S07]  /*0370*/  MOV R12, 0x390 ;  /* 0x00000390000c7802 */ /* 0x000fce0000000f00 */
[----:B------:R-:W-:Y:S05]  /*0380*/  CALL.REL.NOINC `($__internal_1_$__cuda_sm3x_div_rn_noftz_f32_slowpath) ;  /* 0x00000004003c7944 */ /* 0x000fea0003c00000 */
[----:B------:R-:W-:-:S07]  /*0390*/  MOV R10, R0 ;  /* 0x00000000000a7202 */ /* 0x000fce0000000f00 */
.L_x_31:
[----:B------:R-:W-:Y:S05]  /*03a0*/  BSYNC.RECONVERGENT B0 ;  /* 0x0000000000007941 */ /* 0x000fea0003800200 */
.L_x_30:
[----:B------:R-:W2:Y:S01]  /*03b0*/  LDG.E.U8 R6, desc[UR4][R6.64+0x2] ;  /* 0x0000020406067981 */ /* 0x000ea2000c1e1100 */
[----:B------:R-:W-:Y:S01]  /*03c0*/  IMAD.MOV.U32 R3, RZ, RZ, 0x3b808081 ;  /* 0x3b808081ff037424 */ /* 0x000fe200078e00ff */
[----:B------:R-:W-:Y:S03]  /*03d0*/  BSSY.RECONVERGENT B0, `(.L_x_32) ;  /* 0x000000f000007945 */ /* 0x000fe60003800200 */
[----:B------:R-:W-:-:S04]  /*03e0*/  FFMA R0, R3, -R2, 1 ;  /* 0x3f80000003007423 */ /* 0x000fc80000000802 */
[----:B------:R-:W-:Y:S01]  /*03f0*/  FFMA R0, R0, R3, 0.0039215688593685626984 ;  /* 0x3b80808100007423 */ /* 0x000fe20000000003 */
[----:B------:R-:W-:-:S04]  /*0400*/  FMUL R3, R10, 0.58700001239776611328 ;  /* 0x3f1645a20a037820 */ /* 0x000fc80000400000 */
[----:B------:R-:W-:Y:S01]  /*0410*/  FFMA R8, R8, 0.29890000820159912109, R3 ;  /* 0x3e99096c08087823 */ /* 0x000fe20000000003 */
        /* <DEDUP_REMOVED lines=10> */
.L_x_33:
[----:B------:R-:W-:Y:S05]  /*04c0*/  BSYNC.RECONVERGENT B0 ;  /* 0x0000000000007941 */ /* 0x000fea0003800200 */
.L_x_32:
[----:B------:R-:W0:Y:S01]  /*04d0*/  LDC.64 R6, c[0x0][0x388] ;  /* 0x0000e200ff067b82 */ /* 0x000e220000000a00 */
[----:B------:R-:W-:Y:S02]  /*04e0*/  IMAD R3, R9, 0x3, RZ ;  /* 0x0000000309037824 */ /* 0x000fe400078e02ff */
[----:B0-----:R-:W-:-:S05]  /*04f0*/  IMAD.WIDE.U32 R6, R4, 0x3, R6 ;  /* 0x0000000304067825 */ /* 0x001fca00078e0006 */
[----:B------:R-:W-:-:S05]  /*0500*/  IADD3 R7, PT, PT, R3, R7, RZ ;  /* 0x0000000703077210 */ /* 0x000fca0007ffe0ff */
[----:B------:R-:W2:Y:S01]  /*0510*/  LDG.E.U8 R0, desc[UR4][R6.64] ;  /* 0x0000000406007981 */ /* 0x000ea2000c1e1100 */
[----:B------:R-:W-:Y:S01]  /*0520*/  IMAD.MOV.U32 R11, RZ, RZ, 0x3b808081 ;  /* 0x3b808081ff0b7424 */ /* 0x000fe200078e00ff */
[----:B------:R-:W-:Y:S01]  /*0530*/  BSSY.RECONVERGENT B0, `(.L_x_34) ;  /* 0x000000d000007945 */ /* 0x000fe20003800200 */
[----:B------:R-:W-:Y:S02]  /*0540*/  FFMA R8, R13, 0.11400000005960464478, R8 ;  /* 0x3de978d50d087823 */ /* 0x000fe40000000008 */
        /* <DEDUP_REMOVED lines=11> */
.L_x_35:
[----:B------:R-:W-:Y:S05]  /*0600*/  BSYNC.RECONVERGENT B0 ;  /* 0x0000000000007941 */ /* 0x000fea0003800200 */
.L_x_34:
        /* <DEDUP_REMOVED lines=14> */
.L_x_37:
[----:B------:R-:W-:Y:S05]  /*06f0*/  BSYNC.RECONVERGENT B0 ;  /* 0x0000000000007941 */ /* 0x000fea0003800200 */
.L_x_36:
[----:B------:R-:W2:Y:S01]  /*0700*/  LDG.E.U8 R6, desc[UR4][R6.64+0x2] ;  /* 0x0000020406067981 */ /* 0x000ea2000c1e1100 */
[----:B------:R-:W-:Y:S02]  /*0710*/  IMAD.MOV.U32 R13, RZ, RZ, 0x3b808081 ;  /* 0x3b808081ff0d7424 */ /* 0x000fe400078e00ff */
[----:B------:R-:W-:Y:S01]  /*0720*/  FMUL R11, R11, 0.58700001239776611328 ;  /* 0x3f1645a20b0b7820 */ /* 0x000fe20000400000 */
[----:B------:R-:W-:Y:S01]  /*0730*/  BSSY.RECONVERGENT B0, `(.L_x_38) ;  /* 0x000000d000007945 */ /* 0x000fe20003800200 */
[----:B------:R-:W-:Y:S02]  /*0740*/  FFMA R0, R13, -R2, 1 ;  /* 0x3f8000000d007423 */ /* 0x000fe40000000802 */
[----:B------:R-:W-:Y:S02]  /*0750*/  FFMA R10, R10, 0.29890000820159912109, R11 ;  /* 0x3e99096c0a0a7823 */ /* 0x000fe4000000000b */
[----:B------:R-:W-:Y:S01]  /*0760*/  FFMA R0, R0, R13, 0.0039215688593685626984 ;  /* 0x3b80808100007423 */ /* 0x000fe2000000000d */
[----:B--2---:R-:W-:-:S04]  /*0770*/  I2FP.F32.U32 R3, R6 ;  /* 0x0000000600037245 */ /* 0x004fc80000201000 */
[----:B------:R-:W0:Y:S01]  /*0780*/  FCHK P0, R3, 255 ;  /* 0x437f000003007902 */ /* 0x000e220000000000 */
[----:B------:R-:W-:-:S04]  /*0790*/  FFMA R12, R0, R3, RZ ;  /* 0x00000003000c7223 */ /* 0x000fc800000000ff */
[----:B------:R-:W-:-:S04]  /*07a0*/  FFMA R13, R12, -255, R3 ;  /* 0xc37f00000c0d7823 */ /* 0x000fc80000000003 */
[----:B------:R-:W-:Y:S01]  /*07b0*/  FFMA R13, R0, R13, R12 ;  /* 0x0000000d000d7223 */ /* 0x000fe2000000000c */
[----:B0-----:R-:W-:Y:S06]  /*07c0*/  @!P0 BRA `(.L_x_39) ;  /* 0x00000000000c8947 */ /* 0x001fec0003800000 */
[----:B------:R-:W-:-:S07]  /*07d0*/  MOV R12, 0x7f0 ;  /* 0x000007f0000c7802 */ /* 0x000fce0000000f00 */
[----:B------:R-:W-:Y:S05]  /*07e0*/  CALL.REL.NOINC `($__internal_1_$__cuda_sm3x_div_rn_noftz_f32_slowpath) ;  /* 0x0000000000247944 */ /* 0x000fea0003c00000 */
[----:B------:R-:W-:-:S07]  /*07f0*/  MOV R13, R0 ;  /* 0x00000000000d7202 */ /* 0x000fce0000000f00 */
.L_x_39:
[----:B------:R-:W-:Y:S05]  /*0800*/  BSYNC.RECONVERGENT B0 ;  /* 0x0000000000007941 */ /* 0x000fea0003800200 */
.L_x_38:
[----:B------:R-:W0:Y:S01]  /*0810*/  LDCU.64 UR6, c[0x0][0x390] ;  /* 0x00007200ff0677ac */ /* 0x000e220008000a00 */
[----:B------:R-:W-:-:S04]  /*0820*/  FFMA R13, R13, 0.11400000005960464478, R10 ;  /* 0x3de978d50d0d7823 */ /* 0x000fc8000000000a */
[----:B------:R-:W-:Y:S01]  /*0830*/  FADD R13, -R8, R13 ;  /* 0x0000000d080d7221 */ /* 0x000fe20000000100 */
[----:B0-----:R-:W-:-:S04]  /*0840*/  LEA R2, P0, R4, UR6, 0x2 ;  /* 0x0000000604027c11 */ /* 0x001fc8000f8010ff */
[----:B------:R-:W-:-:S05]  /*0850*/  LEA.HI.X R3, R4, UR7, R9, 0x2, P0 ;  /* 0x0000000704037c11 */ /* 0x000fca00080f1409 */
[----:B------:R-:W-:Y:S01]  /*0860*/  STG.E desc[UR4][R2.64], R13 ;  /* 0x0000000d02007986 */ /* 0x000fe2000c101904 */
[----:B------:R-:W-:Y:S05]  /*0870*/  EXIT ;  /* 0x000000000000794d */ /* 0x000fea0003800000 */
        .weak           $__internal_1_$__cuda_sm3x_div_rn_noftz_f32_slowpath
        .type           $__internal_1_$__cuda_sm3x_div_rn_noftz_f32_slowpath,@function
        .size           $__internal_1_$__cuda_sm3x_div_rn_noftz_f32_slowpath,(.L_x_89 - $__internal_1_$__cuda_sm3x_div_rn_noftz_f32_slowpath)
$__internal_1_$__cuda_sm3x_div_rn_noftz_f32_slowpath:
[----:B------:R-:W-:Y:S01]  /*0880*/  SHF.R.U32.HI R11, RZ, 0x17, R2 ;  /* 0x00000017ff0b7819 */ /* 0x000fe20000011602 */
[----:B------:R-:W-:Y:S01]  /*0890*/  BSSY.RECONVERGENT B1, `(.L_x_40) ;  /* 0x0000064000017945 */ /* 0x000fe20003800200 */
[----:B------:R-:W-:Y:S01]  /*08a0*/  SHF.R.U32.HI R0, RZ, 0x17, R3 ;  /* 0x00000017ff007819 */ /* 0x000fe20000011603 */
[----:B------:R-:W-:Y:S01]  /*08b0*/  IMAD.MOV.U32 R14, RZ, RZ, 0x437f0000 ;  /* 0x437f0000ff0e7424 */ /* 0x000fe200078e00ff */
[----:B------:R-:W-:Y:S02]  /*08c0*/  LOP3.LUT R11, R11, 0xff, RZ, 0xc0, !PT ;  /* 0x000000ff0b0b7812 */ /* 0x000fe400078ec0ff */
[----:B------:R-:W-:-:S03]  /*08d0*/  LOP3.LUT R16, R0, 0xff, RZ, 0xc0, !PT ;  /* 0x000000ff00107812 */ /* 0x000fc600078ec0ff */
[----:B------:R-:W-:Y:S01]  /*08e0*/  VIADD R15, R11, 0xffffffff ;  /* 0xffffffff0b0f7836 */ /* 0x000fe20000000000 */
[----:B------:R-:W-:-:S04]  /*08f0*/  IADD3 R17, PT, PT, R16, -0x1, RZ ;  /* 0xffffffff10117810 */ /* 0x000fc80007ffe0ff */
[----:B------:R-:W-:-:S04]  /*0900*/  ISETP.GT.U32.AND P0, PT, R15, 0xfd, PT ;  /* 0x000000fd0f00780c */ /* 0x000fc80003f04070 */
[----:B------:R-:W-:-:S13]  /*0910*/  ISETP.GT.U32.OR P0, PT, R17, 0xfd, P0 ;  /* 0x000000fd1100780c */ /* 0x000fda0000704470 */
[----:B------:R-:W-:Y:S01]  /*0920*/  @!P0 MOV R13, RZ ;  /* 0x000000ff000d8202 */ /* 0x000fe20000000f00 */
[----:B------:R-:W-:Y:S06]  /*0930*/  @!P0 BRA `(.L_x_41) ;  /* 0x0000000000608947 */ /* 0x000fec0003800000 */
[----:B------:R-:W-:Y:S01]  /*0940*/  IMAD.MOV.U32 R0, RZ, RZ, 0x437f0000 ;  /* 0x437f0000ff007424 */ /* 0x000fe200078e00ff */
[----:B------:R-:W-:-:S04]  /*0950*/  FSETP.GTU.FTZ.AND P0, PT, |R3|, +INF , PT ;  /* 0x7f8000000300780b */ /* 0x000fc80003f1c200 */
[----:B------:R-:W-:-:S04]  /*0960*/  FSETP.GTU.FTZ.AND P1, PT, |R0|, +INF , PT ;  /* 0x7f8000000000780b */ /* 0x000fc80003f3c200 */
[----:B------:R-:W-:-:S13]  /*0970*/  PLOP3.LUT P0, PT, P0, P1, PT, 0xf8, 0x8f ;  /* 0x00000000008f781c */ /* 0x000fda0000703f70 */
[----:B------:R-:W-:Y:S05]  /*0980*/  @P0 BRA `(.L_x_42) ;  /* 0x00000004004c0947 */ /* 0x000fea0003800000 */
[----:B------:R-:W-:-:S13]  /*0990*/  LOP3.LUT P0, RZ, R14, 0x7fffffff, R3, 0xc8, !PT ;  /* 0x7fffffff0eff7812 */ /* 0x000fda000780c803 */
[----:B------:R-:W-:Y:S05]  /*09a0*/  @!P0 BRA `(.L_x_43) ;  /* 0x00000004003c8947 */ /* 0x000fea0003800000 */
[C---:B------:R-:W-:Y:S02]  /*09b0*/  FSETP.NEU.FTZ.AND P2, PT, |R3|.reuse, +INF , PT ;  /* 0x7f8000000300780b */ /* 0x040fe40003f5d200 */
[----:B------:R-:W-:Y:S02]  /*09c0*/  FSETP.NEU.FTZ.AND P1, PT, |R0|, +INF , PT ;  /* 0x7f8000000000780b */ /* 0x000fe40003f3d200 */
[----:B------:R-:W-:-:S11]  /*09d0*/  FSETP.NEU.FTZ.AND P0, PT, |R3|, +INF , PT ;  /* 0x7f8000000300780b */ /* 0x000fd60003f1d200 */
[----:B------:R-:W-:Y:S05]  /*09e0*/  @!P1 BRA !P2, `(.L_x_43) ;  /* 0x00000004002c9947 */ /* 0x000fea0005000000 */
[----:B------:R-:W-:-:S04]  /*09f0*/  LOP3.LUT P2, RZ, R3, 0x7fffffff, RZ, 0xc0, !PT ;  /* 0x7fffffff03ff7812 */ /* 0x000fc8000784c0ff */
[----:B------:R-:W-:-:S13]  /*0a00*/  PLOP3.LUT P1, PT, P1, P2, PT, 0x2f, 0xf2 ;  /* 0x0000000000f2781c */ /* 0x000fda0000f24577 */
[----:B------:R-:W-:Y:S05]  /*0a10*/  @P1 BRA `(.L_x_44) ;  /* 0x0000000400181947 */ /* 0x000fea0003800000 */
[----:B------:R-:W-:-:S04]  /*0a20*/  LOP3.LUT P1, RZ, R14, 0x7fffffff, RZ, 0xc0, !PT ;  /* 0x7fffffff0eff7812 */ /* 0x000fc8000782c0ff */
[----:B------:R-:W-:-:S13]  /*0a30*/  PLOP3.LUT P0, PT, P0, P1, PT, 0x2f, 0xf2 ;  /* 0x0000000000f2781c */ /* 0x000fda0000702577 */
[----:B------:R-:W-:Y:S05]  /*0a40*/  @P0 BRA `(.L_x_45) ;  /* 0x0000000400000947 */ /* 0x000fea0003800000 */
[----:B------:R-:W-:Y:S02]  /*0a50*/  ISETP.GE.AND P0, PT, R17, RZ, PT ;  /* 0x000000ff1100720c */ /* 0x000fe40003f06270 */
[----:B------:R-:W-:-:S11]  /*0a60*/  ISETP.GE.AND P1, PT, R15, RZ, PT ;  /* 0x000000ff0f00720c */ /* 0x000fd60003f26270 */
[----:B------:R-:W-:Y:S01]  /*0a70*/  @P0 MOV R13, RZ ;  /* 0x000000ff000d0202 */ /* 0x000fe20000000f00 */
[----:B------:R-:W-:Y:S02]  /*0a80*/  @!P0 IMAD.MOV.U32 R13, RZ, RZ, -0x40 ;  /* 0xffffffc0ff0d8424 */ /* 0x000fe400078e00ff */
[----:B------:R-:W-:Y:S01]  /*0a90*/  @!P0 FFMA R3, R3, 1.84467440737095516160e+19, RZ ;  /* 0x5f80000003038823 */ /* 0x000fe200000000ff */
[----:B------:R-:W-:Y:S02]  /*0aa0*/  @!P1 FFMA R14, R0, 1.84467440737095516160e+19, RZ ;  /* 0x5f800000000e9823 */ /* 0x000fe400000000ff */
[----:B------:R-:W-:-:S07]  /*0ab0*/  @!P1 IADD3 R13, PT, PT, R13, 0x40, RZ ;  /* 0x000000400d0d9810 */ /* 0x000fce0007ffe0ff */
.L_x_41:
[----:B------:R-:W-:Y:S01]  /*0ac0*/  LEA R15, R11, 0xc0800000, 0x17 ;  /* 0xc08000000b0f7811 */ /* 0x000fe200078eb8ff */
[----:B------:R-:W-:Y:S01]  /*0ad0*/  BSSY.RECONVERGENT B2, `(.L_x_46) ;  /* 0x0000036000027945 */ /* 0x000fe20003800200 */
[----:B------:R-:W-:-:S03]  /*0ae0*/  IADD3 R16, PT, PT, R16, -0x7f, RZ ;  /* 0xffffff8110107810 */ /* 0x000fc60007ffe0ff */
[----:B------:R-:W-:Y:S02]  /*0af0*/  IMAD.IADD R17, R14, 0x1, -R15 ;  /* 0x000000010e117824 */ /* 0x000fe400078e0a0f */
[C---:B------:R-:W-:Y:S01]  /*0b00*/  IMAD R0, R16.reuse, -0x800000, R3 ;  /* 0xff80000010007824 */ /* 0x040fe200078e0203 */
[----:B------:R-:W-:Y:S01]  /*0b10*/  IADD3 R16, PT, PT, R16, 0x7f, -R11 ;  /* 0x0000007f10107810 */ /* 0x000fe20007ffe80b */
[----:B------:R-:W0:Y:S01]  /*0b20*/  MUFU.RCP R14, R17 ;  /* 0x00000011000e7308 */ /* 0x000e220000001000 */
[----:B------:R-:W-:-:S03]  /*0b30*/  FADD.FTZ R15, -R17, -RZ ;  /* 0x800000ff110f7221 */ /* 0x000fc60000010100 */
[----:B------:R-:W-:Y:S02]  /*0b40*/  IMAD.IADD R16, R16, 0x1, R13 ;  /* 0x0000000110107824 */ /* 0x000fe400078e020d */
[----:B0-----:R-:W-:-:S04]  /*0b50*/  FFMA R19, R14, R15, 1 ;  /* 0x3f8000000e137423 */ /* 0x001fc8000000000f */
[----:B------:R-:W-:-:S04]  /*0b60*/  FFMA R3, R14, R19, R14 ;  /* 0x000000130e037223 */ /* 0x000fc8000000000e */
[----:B------:R-:W-:-:S04]  /*0b70*/  FFMA R14, R0, R3, RZ ;  /* 0x00000003000e7223 */ /* 0x000fc800000000ff */
[----:B------:R-:W-:-:S04]  /*0b80*/  FFMA R18, R15, R14, R0 ;  /* 0x0000000e0f127223 */ /* 0x000fc80000000000 */
[----:B------:R-:W-:-:S04]  /*0b90*/  FFMA R14, R3, R18, R14 ;  /* 0x00000012030e7223 */ /* 0x000fc8000000000e */
[----:B------:R-:W-:-:S04]  /*0ba0*/  FFMA R15, R15, R14, R0 ;  /* 0x0000000e0f0f7223 */ /* 0x000fc80000000000 */
[----:B------:R-:W-:-:S05]  /*0bb0*/  FFMA R0, R3, R15, R14 ;  /* 0x0000000f03007223 */ /* 0x000fca000000000e */
[----:B------:R-:W-:-:S04]  /*0bc0*/  SHF.R.U32.HI R11, RZ, 0x17, R0 ;  /* 0x00000017ff0b7819 */ /* 0x000fc80000011600 */
[----:B------:R-:W-:-:S04]  /*0bd0*/  LOP3.LUT R11, R11, 0xff, RZ, 0xc0, !PT ;  /* 0x000000ff0b0b7812 */ /* 0x000fc800078ec0ff */
[----:B------:R-:W-:-:S05]  /*0be0*/  IADD3 R17, PT, PT, R11, R16, RZ ;  /* 0x000000100b117210 */ /* 0x000fca0007ffe0ff */
[----:B------:R-:W-:-:S05]  /*0bf0*/  VIADD R11, R17, 0xffffffff ;  /* 0xffffffff110b7836 */ /* 0x000fca0000000000 */
[----:B------:R-:W-:-:S13]  /*0c00*/  ISETP.GE.U32.AND P0, PT, R11, 0xfe, PT ;  /* 0x000000fe0b00780c */ /* 0x000fda0003f06070 */
[----:B------:R-:W-:Y:S05]  /*0c10*/  @!P0 BRA `(.L_x_47) ;  /* 0x0000000000808947 */ /* 0x000fea0003800000 */
[----:B------:R-:W-:-:S13]  /*0c20*/  ISETP.GT.AND P0, PT, R17, 0xfe, PT ;  /* 0x000000fe1100780c */ /* 0x000fda0003f04270 */
[----:B------:R-:W-:Y:S05]  /*0c30*/  @P0 BRA `(.L_x_48) ;  /* 0x00000000006c0947 */ /* 0x000fea0003800000 */
[----:B------:R-:W-:-:S13]  /*0c40*/  ISETP.GE.AND P0, PT, R17, 0x1, PT ;  /* 0x000000011100780c */ /* 0x000fda0003f06270 */
[----:B------:R-:W-:Y:S05]  /*0c50*/  @P0 BRA `(.L_x_49) ;  /* 0x0000000000740947 */ /* 0x000fea0003800000 */
[----:B------:R-:W-:Y:S02]  /*0c60*/  ISETP.GE.AND P0, PT, R17, -0x18, PT ;  /* 0xffffffe81100780c */ /* 0x000fe40003f06270 */
[----:B------:R-:W-:-:S11]  /*0c70*/  LOP3.LUT R0, R0, 0x80000000, RZ, 0xc0, !PT ;  /* 0x8000000000007812 */ /* 0x000fd600078ec0ff */
[----:B------:R-:W-:Y:S05]  /*0c80*/  @!P0 BRA `(.L_x_49) ;  /* 0x0000000000688947 */ /* 0x000fea0003800000 */
[-CC-:B------:R-:W-:Y:S01]  /*0c90*/  FFMA.RZ R11, R3, R15.reuse, R14.reuse ;  /* 0x0000000f030b7223 */ /* 0x180fe2000000c00e */
[C---:B------:R-:W-:Y:S02]  /*0ca0*/  IADD3 R16, PT, PT, R17.reuse, 0x20, RZ ;  /* 0x0000002011107810 */ /* 0x040fe40007ffe0ff */
[----:B------:R-:W-:Y:S02]  /*0cb0*/  ISETP.NE.AND P2, PT, R17, RZ, PT ;  /* 0x000000ff1100720c */ /* 0x000fe40003f45270 */
[----:B------:R-:W-:Y:S01]  /*0cc0*/  LOP3.LUT R13, R11, 0x7fffff, RZ, 0xc0, !PT ;  /* 0x007fffff0b0d7812 */ /* 0x000fe200078ec0ff */
[CCC-:B------:R-:W-:Y:S01]  /*0cd0*/  FFMA.RP R11, R3.reuse, R15.reuse, R14.reuse ;  /* 0x0000000f030b7223 */ /* 0x1c0fe2000000800e */
[----:B------:R-:W-:Y:S01]  /*0ce0*/  FFMA.RM R14, R3, R15, R14 ;  /* 0x0000000f030e7223 */ /* 0x000fe2000000400e */
[----:B------:R-:W-:Y:S01]  /*0cf0*/  IMAD.MOV R3, RZ, RZ, -R17 ;  /* 0x000000ffff037224 */ /* 0x000fe200078e0a11 */
[----:B------:R-:W-:Y:S02]  /*0d00*/  LOP3.LUT R13, R13, 0x800000, RZ, 0xfc, !PT ;  /* 0x008000000d0d7812 */ /* 0x000fe400078efcff */
[----:B------:R-:W-:-:S02]  /*0d10*/  ISETP.NE.AND P1, PT, R17, RZ, PT ;  /* 0x000000ff1100720c */ /* 0x000fc40003f25270 */
[----:B------:R-:W-:Y:S02]  /*0d20*/  SHF.L.U32 R16, R13, R16, RZ ;  /* 0x000000100d107219 */ /* 0x000fe400000006ff */
[----:B------:R-:W-:Y:S02]  /*0d30*/  FSETP.NEU.FTZ.AND P0, PT, R11, R14, PT ;  /* 0x0000000e0b00720b */ /* 0x000fe40003f1d000 */
[----:B------:R-:W-:Y:S02]  /*0d40*/  SEL R14, R3, RZ, P2 ;  /* 0x000000ff030e7207 */ /* 0x000fe40001000000 */
[----:B------:R-:W-:Y:S02]  /*0d50*/  ISETP.NE.AND P1, PT, R16, RZ, P1 ;  /* 0x000000ff1000720c */ /* 0x000fe40000f25270 */
[----:B------:R-:W-:Y:S02]  /*0d60*/  SHF.R.U32.HI R14, RZ, R14, R13 ;  /* 0x0000000eff0e7219 */ /* 0x000fe4000001160d */
[----:B------:R-:W-:-:S02]  /*0d70*/  PLOP3.LUT P0, PT, P0, P1, PT, 0xf8, 0x8f ;  /* 0x00000000008f781c */ /* 0x000fc40000703f70 */
[----:B------:R-:W-:Y:S02]  /*0d80*/  SHF.R.U32.HI R16, RZ, 0x1, R14 ;  /* 0x00000001ff107819 */ /* 0x000fe4000001160e */
[----:B------:R-:W-:-:S04]  /*0d90*/  SEL R3, RZ, 0x1, !P0 ;  /* 0x00000001ff037807 */ /* 0x000fc80004000000 */
[----:B------:R-:W-:-:S04]  /*0da0*/  LOP3.LUT R3, R3, 0x1, R16, 0xf8, !PT ;  /* 0x0000000103037812 */ /* 0x000fc800078ef810 */
[----:B------:R-:W-:-:S04]  /*0db0*/  LOP3.LUT R3, R3, R14, RZ, 0xc0, !PT ;  /* 0x0000000e03037212 */ /* 0x000fc800078ec0ff */
[----:B------:R-:W-:-:S04]  /*0dc0*/  IADD3 R3, PT, PT, R16, R3, RZ ;  /* 0x0000000310037210 */ /* 0x000fc80007ffe0ff */
[----:B------:R-:W-:Y:S01]  /*0dd0*/  LOP3.LUT R0, R3, R0, RZ, 0xfc, !PT ;  /* 0x0000000003007212 */ /* 0x000fe200078efcff */
[----:B------:R-:W-:Y:S06]  /*0de0*/  BRA `(.L_x_49) ;  /* 0x0000000000107947 */ /* 0x000fec0003800000 */
.L_x_48:
[----:B------:R-:W-:-:S04]  /*0df0*/  LOP3.LUT R0, R0, 0x80000000, RZ, 0xc0, !PT ;  /* 0x8000000000007812 */ /* 0x000fc800078ec0ff */
[----:B------:R-:W-:Y:S01]  /*0e00*/  LOP3.LUT R0, R0, 0x7f800000, RZ, 0xfc, !PT ;  /* 0x7f80000000007812 */ /* 0x000fe200078efcff */
[----:B------:R-:W-:Y:S06]  /*0e10*/  BRA `(.L_x_49) ;  /* 0x0000000000047947 */ /* 0x000fec0003800000 */
.L_x_47:
[----:B------:R-:W-:-:S07]  /*0e20*/  IMAD R0, R16, 0x800000, R0 ;  /* 0x0080000010007824 */ /* 0x000fce00078e0200 */
.L_x_49:
[----:B------:R-:W-:Y:S05]  /*0e30*/  BSYNC.RECONVERGENT B2 ;  /* 0x0000000000027941 */ /* 0x000fea0003800200 */
.L_x_46:
[----:B------:R-:W-:Y:S05]  /*0e40*/  BRA `(.L_x_50) ;  /* 0x0000000000207947 */ /* 0x000fea0003800000 */
.L_x_45:
[----:B------:R-:W-:-:S04]  /*0e50*/  LOP3.LUT R0, R14, 0x80000000, R3, 0x48, !PT ;  /* 0x800000000e007812 */ /* 0x000fc800078e4803 */
[----:B------:R-:W-:Y:S01]  /*0e60*/  LOP3.LUT R0, R0, 0x7f800000, RZ, 0xfc, !PT ;  /* 0x7f80000000007812 */ /* 0x000fe200078efcff */
[----:B------:R-:W-:Y:S06]  /*0e70*/  BRA `(.L_x_50) ;  /* 0x0000000000147947 */ /* 0x000fec0003800000 */
.L_x_44:
[----:B------:R-:W-:Y:S01]  /*0e80*/  LOP3.LUT R0, R14, 0x80000000, R3, 0x48, !PT ;  /* 0x800000000e007812 */ /* 0x000fe200078e4803 */
[----:B------:R-:W-:Y:S06]  /*0e90*/  BRA `(.L_x_50) ;  /* 0x00000000000c7947 */ /* 0x000fec0003800000 */
.L_x_43:
[----:B------:R-:W0:Y:S01]  /*0ea0*/  MUFU.RSQ R0, -QNAN ;  /* 0xffc0000000007908 */ /* 0x000e220000001400 */
[----:B------:R-:W-:Y:S05]  /*0eb0*/  BRA `(.L_x_50) ;  /* 0x0000000000047947 */ /* 0x000fea0003800000 */
.L_x_42:
[----:B------:R-:W-:-:S07]  /*0ec0*/  FADD.FTZ R0, R3, R0 ;  /* 0x0000000003007221 */ /* 0x000fce0000010000 */
.L_x_50:
[----:B------:R-:W-:Y:S05]  /*0ed0*/  BSYNC.RECONVERGENT B1 ;  /* 0x0000000000017941 */ /* 0x000fea0003800200 */
.L_x_40:
[----:B------:R-:W-:-:S04]  /*0ee0*/  HFMA2 R13, -RZ, RZ, 0, 0 ;  /* 0x00000000ff0d7431 */ /* 0x000fc800000001ff */
[----:B0-----:R-:W-:Y:S05]  /*0ef0*/  RET.REL.NODEC R12 `(_Z10kernel_subP6uchar3S0_Pfii) ;  /* 0xfffffff00c407950 */ /* 0x001fea0003c3ffff */
.L_x_51:
        /* <DEDUP_REMOVED lines=16> */
.L_x_89:


//--------------------- .text._Z15kernel_partialsP6uchar3PfS1_ii --------------------------
	.section	.text._Z15kernel_partialsP6uchar3PfS1_ii,"ax",@progbits
	.align	128
        .global         _Z15kernel_partialsP6uchar3PfS1_ii
        .type           _Z15kernel_partialsP6uchar3PfS1_ii,@function
        .size           _Z15kernel_partialsP6uchar3PfS1_ii,(.L_x_90 - _Z15kernel_partialsP6uchar3PfS1_ii)
        .other          _Z15kernel_partialsP6uchar3PfS1_ii,@"STO_CUDA_ENTRY STV_DEFAULT"
_Z15kernel_partialsP6uchar3PfS1_ii:
.text._Z15kernel_partialsP6uchar3PfS1_ii:
[----:B------:R-:W-:Y:S01]  /*0000*/  LDC R1, c[0x0][0x37c] ;  /* 0x0000df00ff017b82 */ /* 0x000fe20000000800 */
[----:B------:R-:W0:Y:S01]  /*0010*/  S2R R0, SR_TID.Y ;  /* 0x0000000000007919 */ /* 0x000e220000002200 */
[----:B------:R-:W1:Y:S01]  /*0020*/  LDCU.64 UR6, c[0x0][0x398] ;  /* 0x00007300ff0677ac */ /* 0x000e620008000a00 */
[----:B------:R-:W0:Y:S01]  /*0030*/  S2R R3, SR_CTAID.Y ;  /* 0x0000000000037919 */ /* 0x000e220000002600 */
[----:B------:R-:W0:Y:S01]  /*0040*/  LDCU UR4, c[0x0][0x364] ;  /* 0x00006c80ff0477ac */ /* 0x000e220008000800 */
[----:B------:R-:W2:Y:S01]  /*0050*/  S2R R19, SR_TID.X ;  /* 0x0000000000137919 */ /* 0x000ea20000002100 */
[----:B------:R-:W2:Y:S01]  /*0060*/  LDCU UR8, c[0x0][0x360] ;  /* 0x00006c00ff0877ac */ /* 0x000ea20008000800 */
[----:B------:R-:W2:Y:S01]  /*0070*/  S2R R2, SR_CTAID.X ;  /* 0x0000000000027919 */ /* 0x000ea20000002500 */
[----:B-1----:R-:W-:Y:S01]  /*0080*/  USHF.R.S32.HI UR5, URZ, 0x1f, UR7 ;  /* 0x0000001fff057899 */ /* 0x002fe20008011407 */
[----:B0-----:R-:W-:Y:S01]  /*0090*/  IMAD R0, R3, UR4, R0 ;  /* 0x0000000403007c24 */ /* 0x001fe2000f8e0200 */
[----:B------:R-:W-:-:S03]  /*00a0*/  UIMAD UR4, UR7, UR6, URZ ;  /* 0x00000006070472a4 */ /* 0x000fc6000f8e02ff */
[----:B------:R-:W-:Y:S01]  /*00b0*/  IMAD.WIDE.U32 R16, R0, UR7, RZ ;  /* 0x0000000700107c25 */ /* 0x000fe2000f8e00ff */
[----:B------:R-:W-:-:S03]  /*00c0*/  USHF.R.S32.HI UR6, URZ, 0x1f, UR4 ;  /* 0x0000001fff067899 */ /* 0x000fc60008011404 */
[----:B--2---:R-:W-:Y:S02]  /*00d0*/  IMAD R19, R2, UR8, R19 ;  /* 0x0000000802137c24 */ /* 0x004fe4000f8e0213 */
[----:B------:R-:W-:-:S03]  /*00e0*/  IMAD R3, R0, UR5, RZ ;  /* 0x0000000500037c24 */ /* 0x000fc6000f8e02ff */
[----:B------:R-:W-:Y:S02]  /*00f0*/  IADD3 R6, P1, PT, R19, R16, RZ ;  /* 0x0000001013067210 */ /* 0x000fe40007f3e0ff */
[----:B------:R-:W-:Y:S02]  /*0100*/  IADD3 R18, PT, PT, R17, R3, RZ ;  /* 0x0000000311127210 */ /* 0x000fe40007ffe0ff */
[----:B------:R-:W-:-:S03]  /*0110*/  ISETP.NE.U32.AND P0, PT, R6, RZ, PT ;  /* 0x000000ff0600720c */ /* 0x000fc60003f05070 */
[----:B------:R-:W-:Y:S01]  /*0120*/  IMAD.X R5, RZ, RZ, R18, P1 ;  /* 0x000000ffff057224 */ /* 0x000fe200008e0612 */
[----:B------:R-:W-:-:S04]  /*0130*/  ISETP.GE.U32.AND P1, PT, R6, UR4, PT ;  /* 0x0000000406007c0c */ /* 0x000fc8000bf26070 */
[----:B------:R-:W-:-:S04]  /*0140*/  ISETP.NE.AND.EX P0, PT, R5, RZ, PT, P0 ;  /* 0x000000ff0500720c */ /* 0x000fc80003f05300 */
[----:B------:R-:W-:-:S13]  /*0150*/  ISETP.GE.U32.OR.EX P0, PT, R5, UR6, !P0, P1 ;  /* 0x0000000605007c0c */ /* 0x000fda000c706510 */
[----:B------:R-:W-:Y:S05]  /*0160*/  @P0 EXIT ;  /* 0x000000000000094d */ /* 0x000fea0003800000 */
[----:B------:R-:W0:Y:S01]  /*0170*/  LDC.64 R12, c[0x0][0x380] ;  /* 0x0000e000ff0c7b82 */ /* 0x000e220000000a00 */
[----:B------:R-:W1:Y:S01]  /*0180*/  LDCU.64 UR6, c[0x0][0x358] ;  /* 0x00006b00ff0677ac */ /* 0x000e620008000a00 */
[----:B------:R-:W-:Y:S02]  /*0190*/  IMAD R15, R5, 0x3, RZ ;  /* 0x00000003050f7824 */ /* 0x000fe400078e02ff */
[----:B0-----:R-:W-:-:S04]  /*01a0*/  IMAD.WIDE.U32 R12, R6, 0x3, R12 ;  /* 0x00000003060c7825 */ /* 0x001fc800078e000c */
[----:B------:R-:W-:Y:S01]  /*01b0*/  IMAD.MOV.U32 R14, RZ, RZ, R12 ;  /* 0x000000ffff0e7224 */ /* 0x000fe200078e000c */
[----:B------:R-:W-:-:S05]  /*01c0*/  IADD3 R15, PT, PT, R13, R15, RZ ;  /* 0x0000000f0d0f7210 */ /* 0x000fca0007ffe0ff */
[----:B-1----:R-:W2:Y:S01]  /*01d0*/  LDG.E.U8 R3, desc[UR6][R14.64+-0x3] ;  /* 0xfffffd060e037981 */ /* 0x002ea2000c1e1100 */
[----:B------:R-:W-:Y:S02]  /*01e0*/  HFMA2 R7, -RZ, RZ, 0.9375, -7.688999176025390625e-06 ;  /* 0x3b808081ff077431 */ /* 0x000fe400000001ff */
[----:B------:R-:W-:Y:S01]  /*01f0*/  IMAD.MOV.U32 R4, RZ, RZ, 0x437f0000 ;  /* 0x437f0000ff047424 */ /* 0x000fe200078e00ff */
[----:B------:R-:W-:Y:S03]  /*0200*/  BSSY.RECONVERGENT B2, `(.L_x_52) ;  /* 0x000000c000027945 */ /* 0x000fe60003800200 */
        /* <DEDUP_REMOVED lines=9> */
[----:B------:R-:W-:Y:S05]  /*02a0*/  CALL.REL.NOINC `($__internal_2_$__cuda_sm3x_div_rn_noftz_f32_slowpath) ;  /* 0x0000000c00347944 */ /* 0x000fea0003c00000 */
[----:B------:R-:W-:-:S07]  /*02b0*/  MOV R2, R0 ;  /* 0x0000000000027202 */ /* 0x000fce0000000f00 */
.L_x_53:
[----:B------:R-:W-:Y:S05]  /*02c0*/  BSYNC.RECONVERGENT B2 ;  /* 0x0000000000027941 */ /* 0x000fea0003800200 */
.L_x_52:
[----:B------:R-:W2:Y:S01]  /*02d0*/  LDG.E.U8 R0, desc[UR6][R14.64+-0x2] ;  /* 0xfffffe060e007981 */ /* 0x000ea2000c1e1100 */
[----:B------:R-:W-:Y:S01]  /*02e0*/  HFMA2 R7, -RZ, RZ, 0.9375, -7.688999176025390625e-06 ;  /* 0x3b808081ff077431 */ /* 0x000fe200000001ff */
[----:B------:R-:W-:Y:S04]  /*02f0*/  BSSY.RECONVERGENT B2, `(.L_x_54) ;  /* 0x000000c000027945 */ /* 0x000fe80003800200 */
        /* <DEDUP_REMOVED lines=9> */
[----:B------:R-:W-:Y:S05]  /*0390*/  CALL.REL.NOINC `($__internal_2_$__cuda_sm3x_div_rn_noftz_f32_slowpath) ;  /* 0x0000000800f87944 */ /* 0x000fea0003c00000 */
[----:B------:R-:W-:-:S07]  /*03a0*/  IMAD.MOV.U32 R7, RZ, RZ, R0 ;  /* 0x000000ffff077224 */ /* 0x000fce00078e0000 */
.L_x_55:
[----:B------:R-:W-:Y:S05]  /*03b0*/  BSYNC.RECONVERGENT B2 ;  /* 0x0000000000027941 */ /* 0x000fea0003800200 */
.L_x_54:
[----:B------:R-:W2:Y:S01]  /*03c0*/  LDG.E.U8 R0, desc[UR6][R14.64+-0x1] ;  /* 0xffffff060e007981 */ /* 0x000ea2000c1e1100 */
[----:B------:R-:W-:Y:S01]  /*03d0*/  MOV R9, 0x3b808081 ;  /* 0x3b80808100097802 */ /* 0x000fe20000000f00 */
[----:B------:R-:W-:Y:S01]  /*03e0*/  FMUL R7, R7, 0.58700001239776611328 ;  /* 0x3f1645a207077820 */ /* 0x000fe20000400000 */
[----:B------:R-:W-:Y:S03]  /*03f0*/  BSSY.RECONVERGENT B2, `(.L_x_56) ;  /* 0x000000c000027945 */ /* 0x000fe60003800200 */
[----:B------:R-:W-:Y:S01]  /*0400*/  FFMA R8, R9, -R4, 1 ;  /* 0x3f80000009087423 */ /* 0x000fe20000000804 */
[----:B------:R-:W-:Y:S01]  /*0410*/  FFMA R2, R2, 0.29890000820159912109, R7 ;  /* 0x3e99096c02027823 */ /* 0x000fe20000000007 */
[----:B--2---:R-:W-:Y:S02]  /*0420*/  I2FP.F32.U32 R3, R0 ;  /* 0x0000000000037245 */ /* 0x004fe40000201000 */
[----:B------:R-:W-:-:S02]  /*0430*/  FFMA R0, R8, R9, 0.0039215688593685626984 ;  /* 0x3b80808108007423 */ /* 0x000fc40000000009 */
[----:B------:R-:W0:Y:S02]  /*0440*/  FCHK P0, R3, 255 ;  /* 0x437f000003007902 */ /* 0x000e240000000000 */
[----:B------:R-:W-:-:S04]  /*0450*/  FFMA R8, R0, R3, RZ ;  /* 0x0000000300087223 */ /* 0x000fc800000000ff */
[----:B------:R-:W-:-:S04]  /*0460*/  FFMA R9, R8, -255, R3 ;  /* 0xc37f000008097823 */ /* 0x000fc80000000003 */
[----:B------:R-:W-:Y:S01]  /*0470*/  FFMA R0, R0, R9, R8 ;  /* 0x0000000900007223 */ /* 0x000fe20000000008 */
[----:B0-----:R-:W-:Y:S06]  /*0480*/  @!P0 BRA `(.L_x_57) ;  /* 0x0000000000088947 */ /* 0x001fec0003800000 */
[----:B------:R-:W-:-:S07]  /*0490*/  MOV R8, 0x4b0 ;  /* 0x000004b000087802 */ /* 0x000fce0000000f00 */
[----:B------:R-:W-:Y:S05]  /*04a0*/  CALL.REL.NOINC `($__internal_2_$__cuda_sm3x_div_rn_noftz_f32_slowpath) ;  /* 0x0000000800b47944 */ /* 0x000fea0003c00000 */
.L_x_57:
[----:B------:R-:W-:Y:S05]  /*04b0*/  BSYNC.RECONVERGENT B2 ;  /* 0x0000000000027941 */ /* 0x000fea0003800200 */
.L_x_56:
[----:B------:R-:W2:Y:S01]  /*04c0*/  LDG.E.U8 R3, desc[UR6][R14.64+0x3] ;  /* 0x000003060e037981 */ /* 0x000ea2000c1e1100 */
[----:B------:R-:W-:Y:S01]  /*04d0*/  HFMA2 R7, -RZ, RZ, 0.9375, -7.688999176025390625e-06 ;  /* 0x3b808081ff077431 */ /* 0x000fe200000001ff */
[----:B------:R-:W-:Y:S01]  /*04e0*/  BSSY.RECONVERGENT B2, `(.L_x_58) ;  /* 0x000000d000027945 */ /* 0x000fe20003800200 */
[----:B------:R-:W-:-:S03]  /*04f0*/  FFMA R2, R0, 0.11400000005960464478, R2 ;  /* 0x3de978d500027823 */ /* 0x000fc60000000002 */
        /* <DEDUP_REMOVED lines=10> */
[----:B------:R-:W-:-:S07]  /*05a0*/  IMAD.MOV.U32 R10, RZ, RZ, R0 ;  /* 0x000000ffff0a7224 */ /* 0x000fce00078e0000 */
.L_x_59:
[----:B------:R-:W-:Y:S05]  /*05b0*/  BSYNC.RECONVERGENT B2 ;  /* 0x0000000000027941 */ /* 0x000fea0003800200 */
.L_x_58:
[----:B------:R-:W2:Y:S01]  /*05c0*/  LDG.E.U8 R0, desc[UR6][R14.64+0x4] ;  /* 0x000004060e007981 */ /* 0x000ea2000c1e1100 */
[----:B------:R-:W-:Y:S01]  /*05d0*/  MOV R7, 0x3b808081 ;  /* 0x3b80808100077802 */ /* 0x000fe20000000f00 */
        /* <DEDUP_REMOVED lines=11> */
[----:B------:R-:W-:-:S07]  /*0690*/  MOV R7, R0 ;  /* 0x0000000000077202 */ /* 0x000fce0000000f00 */
.L_x_61:
[----:B------:R-:W-:Y:S05]  /*06a0*/  BSYNC.RECONVERGENT B2 ;  /* 0x0000000000027941 */ /* 0x000fea0003800200 */
.L_x_60:
[----:B------:R-:W2:Y:S01]  /*06b0*/  LDG.E.U8 R0, desc[UR6][R14.64+0x5] ;  /* 0x000005060e007981 */ /* 0x000ea2000c1e1100 */
[----:B------:R-:W-:Y:S02]  /*06c0*/  IMAD.MOV.U32 R3, RZ, RZ, 0x3b808081 ;  /* 0x3b808081ff037424 */ /* 0x000fe400078e00ff */
[----:B------:R-:W-:Y:S01]  /*06d0*/  FMUL R7, R7, 0.58700001239776611328 ;  /* 0x3f1645a207077820 */ /* 0x000fe20000400000 */
[----:B------:R-:W-:Y:S01]  /*06e0*/  BSSY.RECONVERGENT B2, `(.L_x_62) ;  /* 0x000000e000027945 */ /* 0x000fe20003800200 */
[----:B------:R-:W-:Y:S02]  /*06f0*/  FFMA R8, R3, -R4, 1 ;  /* 0x3f80000003087423 */ /* 0x000fe40000000804 */
[----:B------:R-:W-:Y:S01]  /*0700*/  FFMA R10, R10, 0.29890000820159912109, R7 ;  /* 0x3e99096c0a0a7823 */ /* 0x000fe20000000007 */
[----:B--2---:R-:W-:Y:S01]  /*0710*/  I2FP.F32.U32 R9, R0 ;  /* 0x0000000000097245 */ /* 0x004fe20000201000 */
[----:B------:R-:W-:-:S03]  /*0720*/  FFMA R0, R8, R3, 0.0039215688593685626984 ;  /* 0x3b80808108007423 */ /* 0x000fc60000000003 */
[----:B------:R-:W0:Y:S01]  /*0730*/  FCHK P0, R9, 255 ;  /* 0x437f000009007902 */ /* 0x000e220000000000 */
[----:B------:R-:W-:-:S04]  /*0740*/  FFMA R3, R0, R9, RZ ;  /* 0x0000000900037223 */ /* 0x000fc800000000ff */
[----:B------:R-:W-:-:S04]  /*0750*/  FFMA R8, R3, -255, R9 ;  /* 0xc37f000003087823 */ /* 0x000fc80000000009 */
[----:B------:R-:W-:Y:S01]  /*0760*/  FFMA R3, R0, R8, R3 ;  /* 0x0000000800037223 */ /* 0x000fe20000000003 */
[----:B0-----:R-:W-:Y:S06]  /*0770*/  @!P0 BRA `(.L_x_63) ;  /* 0x0000000000108947 */ /* 0x001fec0003800000 */
[----:B------:R-:W-:Y:S02]  /*0780*/  MOV R3, R9 ;  /* 0x0000000900037202 */ /* 0x000fe40000000f00 */
[----:B------:R-:W-:-:S07]  /*0790*/  MOV R8, 0x7b0 ;  /* 0x000007b000087802 */ /* 0x000fce0000000f00 */
[----:B------:R-:W-:Y:S05]  /*07a0*/  CALL.REL.NOINC `($__internal_2_$__cuda_sm3x_div_rn_noftz_f32_slowpath) ;  /* 0x0000000400f47944 */ /* 0x000fea0003c00000 */
[----:B------:R-:W-:-:S07]  /*07b0*/  MOV R3, R0 ;  /* 0x0000000000037202 */ /* 0x000fce0000000f00 */
.L_x_63:
[----:B------:R-:W-:Y:S05]  /*07c0*/  BSYNC.RECONVERGENT B2 ;  /* 0x0000000000027941 */ /* 0x000fea0003800200 */
.L_x_62:
[----:B------:R-:W0:Y:S01]  /*07d0*/  LDCU UR4, c[0x0][0x39c] ;  /* 0x00007380ff0477ac */ /* 0x000e220008000800 */
[----:B------:R-:W1:Y:S01]  /*07e0*/  LDC.64 R8, c[0x0][0x380] ;  /* 0x0000e000ff087b82 */ /* 0x000e620000000a00 */
[----:B0-----:R-:W-:-:S04]  /*07f0*/  IADD3 R17, P0, P1, R19, -UR4, R16 ;  /* 0x8000000413117c10 */ /* 0x001fc8000f91e010 */
[----:B------:R-:W-:Y:S01]  /*0800*/  IADD3.X R18, PT, PT, RZ, ~UR5, R18, P0, P1 ;  /* 0x80000005ff127c10 */ /* 0x000fe200087e2412 */
[----:B-1----:R-:W-:-:S04]  /*0810*/  IMAD.WIDE.U32 R16, R17, 0x3, R8 ;  /* 0x0000000311107825 */ /* 0x002fc800078e0008 */
[----:B------:R-:W-:-:S04]  /*0820*/  IMAD R7, R18, 0x3, RZ ;  /* 0x0000000312077824 */ /* 0x000fc800078e02ff */
[----:B------:R-:W-:-:S05]  /*0830*/  IMAD.IADD R17, R17, 0x1, R7 ;  /* 0x0000000111117824 */ /* 0x000fca00078e0207 */
[----:B------:R-:W2:Y:S01]  /*0840*/  LDG.E.U8 R0, desc[UR6][R16.64] ;  /* 0x0000000610007981 */ /* 0x000ea2000c1e1100 */
[----:B------:R-:W-:Y:S01]  /*0850*/  HFMA2 R9, -RZ, RZ, 0.9375, -7.688999176025390625e-06 ;  /* 0x3b808081ff097431 */ /* 0x000fe200000001ff */
[----:B------:R-:W-:Y:S01]  /*0860*/  BSSY.RECONVERGENT B2, `(.L_x_64) ;  /* 0x000000e000027945 */ /* 0x000fe20003800200 */
[----:B------:R-:W-:-:S03]  /*0870*/  FFMA R19, R3, 0.11400000005960464478, R10 ;  /* 0x3de978d503137823 */ /* 0x000fc6000000000a */
        /* <DEDUP_REMOVED lines=8> */
[----:B------:R-:W-:Y:S02]  /*0900*/  MOV R3, R7 ;  /* 0x0000000700037202 */ /* 0x000fe40000000f00 */
[----:B------:R-:W-:-:S07]  /*0910*/  MOV R8, 0x930 ;  /* 0x0000093000087802 */ /* 0x000fce0000000f00 */
[----:B------:R-:W-:Y:S05]  /*0920*/  CALL.REL.NOINC `($__internal_2_$__cuda_sm3x_div_rn_noftz_f32_slowpath) ;  /* 0x0000000400947944 */ /* 0x000fea0003c00000 */
[----:B------:R-:W-:-:S07]  /*0930*/  IMAD.MOV.U32 R10, RZ, RZ, R0 ;  /* 0x000000ffff0a7224 */ /* 0x000fce00078e0000 */
.L_x_65:
[----:B------:R-:W-:Y:S05]  /*0940*/  BSYNC.RECONVERGENT B2 ;  /* 0x0000000000027941 */ /* 0x000fea0003800200 */
.L_x_64:
        /* <DEDUP_REMOVED lines=14> */
.L_x_67:
[----:B------:R-:W-:Y:S05]  /*0a30*/  BSYNC.RECONVERGENT B2 ;  /* 0x0000000000027941 */ /* 0x000fea0003800200 */
.L_x_66:
        /* <DEDUP_REMOVED lines=15> */
.L_x_69:
[----:B------:R-:W-:Y:S05]  /*0b30*/  BSYNC.RECONVERGENT B2 ;  /* 0x0000000000027941 */ /* 0x000fea0003800200 */
.L_x_68:
[----:B------:R-:W0:Y:S01]  /*0b40*/  LDC R3, c[0x0][0x39c] ;  /* 0x0000e700ff037b82 */ /* 0x000e220000000800 */
[----:B------:R-:W-:Y:S01]  /*0b50*/  MOV R14, R12 ;  /* 0x0000000c000e7202 */ /* 0x000fe20000000f00 */
[----:B------:R-:W-:-:S04]  /*0b60*/  UIMAD UR5, UR5, 0x3, URZ ;  /* 0x00000003050578a4 */ /* 0x000fc8000f8e02ff */
[----:B0-----:R-:W-:-:S05]  /*0b70*/  IMAD.WIDE.U32 R14, R3, 0x3, R14 ;  /* 0x00000003030e7825 */ /* 0x001fca00078e000e */
[----:B------:R-:W-:-:S05]  /*0b80*/  IADD3 R15, PT, PT, R15, UR5, RZ ;  /* 0x000000050f0f7c10 */ /* 0x000fca000fffe0ff */
[----:B------:R-:W2:Y:S01]  /*0b90*/  LDG.E.U8 R3, desc[UR6][R14.64] ;  /* 0x000000060e037981 */ /* 0x000ea2000c1e1100 */
[----:B------:R-:W-:Y:S01]  /*0ba0*/  IMAD.MOV.U32 R7, RZ, RZ, 0x3b808081 ;  /* 0x3b808081ff077424 */ /* 0x000fe200078e00ff */
[----:B------:R-:W-:Y:S01]  /*0bb0*/  BSSY.RECONVERGENT B2, `(.L_x_70) ;  /* 0x000000d000027945 */ /* 0x000fe20003800200 */
[----:B------:R-:W-:Y:S02]  /*0bc0*/  FFMA R10, R0, 0.11400000005960464478, R10 ;  /* 0x3de978d5000a7823 */ /* 0x000fe4000000000a */
        /* <DEDUP_REMOVED lines=11> */
.L_x_71:
[----:B------:R-:W-:Y:S05]  /*0c80*/  BSYNC.RECONVERGENT B2 ;  /* 0x0000000000027941 */ /* 0x000fea0003800200 */
.L_x_70:
        /* <DEDUP_REMOVED lines=14> */
.L_x_73:
[----:B------:R-:W-:Y:S05]  /*0d70*/  BSYNC.RECONVERGENT B2 ;  /* 0x0000000000027941 */ /* 0x000fea0003800200 */
.L_x_72:
[----:B------:R-:W2:Y:S01]  /*0d80*/  LDG.E.U8 R14, desc[UR6][R14.64+0x2] ;  /* 0x000002060e0e7981 */ /* 0x000ea2000c1e1100 */
[----:B------:R-:W-:Y:S01]  /*0d90*/  MOV R9, 0x3b808081 ;  /* 0x3b80808100097802 */ /* 0x000fe20000000f00 */
[----:B------:R-:W-:Y:S01]  /*0da0*/  FMUL R7, R7, 0.58700001239776611328 ;  /* 0x3f1645a207077820 */ /* 0x000fe20000400000 */
[----:B------:R-:W-:Y:S03]  /*0db0*/  BSSY.RECONVERGENT B2, `(.L_x_74) ;  /* 0x000000c000027945 */ /* 0x000fe60003800200 */
[----:B------:R-:W-:Y:S01]  /*0dc0*/  FFMA R0, R9, -R4, 1 ;  /* 0x3f80000009007423 */ /* 0x000fe20000000804 */
[----:B------:R-:W-:-:S03]  /*0dd0*/  FFMA R12, R12, 0.29890000820159912109, R7 ;  /* 0x3e99096c0c0c7823 */ /* 0x000fc60000000007 */
        /* <DEDUP_REMOVED lines=9> */
.L_x_75:
[----:B------:R-:W-:Y:S05]  /*0e70*/  BSYNC.RECONVERGENT B2 ;  /* 0x0000000000027941 */ /* 0x000fea0003800200 */
.L_x_74:
[----:B------:R-:W0:Y:S01]  /*0e80*/  LDCU.64 UR4, c[0x0][0x388] ;  /* 0x00007100ff0477ac */ /* 0x000e220008000a00 */
[----:B------:R-:W-:Y:S01]  /*0e90*/  SHF.L.U32 R7, R6, 0x2, RZ ;  /* 0x0000000206077819 */ /* 0x000fe200000006ff */
[----:B------:R-:W-:Y:S01]  /*0ea0*/  FFMA R3, R0, 0.11400000005960464478, R12 ;  /* 0x3de978d500037823 */ /* 0x000fe2000000000c */
[----:B------:R-:W-:Y:S01]  /*0eb0*/  SHF.L.U64.HI R0, R6, 0x2, R5 ;  /* 0x0000000206007819 */ /* 0x000fe20000010205 */
[----:B------:R-:W1:Y:S01]  /*0ec0*/  LDCU.64 UR8, c[0x0][0x390] ;  /* 0x00007200ff0877ac */ /* 0x000e620008000a00 */
[----:B------:R-:W-:Y:S01]  /*0ed0*/  FADD R2, R2, -R19 ;  /* 0x8000001302027221 */ /* 0x000fe20000000000 */
[----:B------:R-:W-:-:S03]  /*0ee0*/  FADD R10, R10, -R3 ;  /* 0x800000030a0a7221 */ /* 0x000fc60000000000 */
[----:B------:R-:W-:Y:S01]  /*0ef0*/  FMUL R3, R2, 0.5 ;  /* 0x3f00000002037820 */ /* 0x000fe20000400000 */
[----:B------:R-:W-:Y:S01]  /*0f00*/  FMUL R9, R10, 0.5 ;  /* 0x3f0000000a097820 */ /* 0x000fe20000400000 */
[C---:B0-----:R-:W-:Y:S02]  /*0f10*/  IADD3 R4, P0, PT, R7.reuse, UR4, RZ ;  /* 0x0000000407047c10 */ /* 0x041fe4000ff1e0ff */
[----:B-1----:R-:W-:Y:S02]  /*0f20*/  IADD3 R6, P1, PT, R7, UR8, RZ ;  /* 0x0000000807067c10 */ /* 0x002fe4000ff3e0ff */
[C---:B------:R-:W-:Y:S02]  /*0f30*/  IADD3.X R5, PT, PT, R0.reuse, UR5, RZ, P0, !PT ;  /* 0x0000000500057c10 */ /* 0x040fe400087fe4ff */
[----:B------:R-:W-:-:S03]  /*0f40*/  IADD3.X R7, PT, PT, R0, UR9, RZ, P1, !PT ;  /* 0x0000000900077c10 */ /* 0x000fc60008ffe4ff */
[----:B------:R-:W-:Y:S04]  /*0f50*/  STG.E desc[UR6][R4.64], R3 ;  /* 0x0000000304007986 */ /* 0x000fe8000c101906 */
[----:B------:R-:W-:Y:S01]  /*0f60*/  STG.E desc[UR6][R6.64], R9 ;  /* 0x0000000906007986 */ /* 0x000fe2000c101906 */
[----:B------:R-:W-:Y:S05]  /*0f70*/  EXIT ;  /* 0x000000000000794d */ /* 0x000fea0003800000 */
        .weak           $__internal_2_$__cuda_sm3x_div_rn_noftz_f32_slowpath
        .type           $__internal_2_$__cuda_sm3x_div_rn_noftz_f32_slowpath,@function
        .size           $__internal_2_$__cuda_sm3x_div_rn_noftz_f32_slowpath,(.L_x_90 - $__internal_2_$__cuda_sm3x_div_rn_noftz_f32_slowpath)
$__internal_2_$__cuda_sm3x_div_rn_noftz_f32_slowpath:
[----:B------:R-:W-:Y:S01]  /*0f80*/  SHF.R.U32.HI R7, RZ, 0x17, R4 ;  /* 0x00000017ff077819 */ /* 0x000fe20000011604 */
[----:B------:R-:W-:Y:S01]  /*0f90*/  BSSY.RECONVERGENT B0, `(.L_x_76) ;  /* 0x0000067000007945 */ /* 0x000fe20003800200 */
[----:B------:R-:W-:Y:S01]  /*0fa0*/  SHF.R.U32.HI R11, RZ, 0x17, R3 ;  /* 0x00000017ff0b7819 */ /* 0x000fe20000011603 */
[----:B------:R-:W-:Y:S01]  /*0fb0*/  IMAD.MOV.U32 R21, RZ, RZ, 0x437f0000 ;  /* 0x437f0000ff157424 */ /* 0x000fe200078e00ff */
[----:B------:R-:W-:Y:S02]  /*0fc0*/  LOP3.LUT R7, R7, 0xff, RZ, 0xc0, !PT ;  /* 0x000000ff07077812 */ /* 0x000fe400078ec0ff */
[----:B------:R-:W-:Y:S02]  /*0fd0*/  LOP3.LUT R11, R11, 0xff, RZ, 0xc0, !PT ;  /* 0x000000ff0b0b7812 */ /* 0x000fe400078ec0ff */
[----:B------:R-:W-:Y:S01]  /*0fe0*/  MOV R20, R3 ;  /* 0x0000000300147202 */ /* 0x000fe20000000f00 */
[----:B------:R-:W-:Y:S01]  /*0ff0*/  VIADD R9, R7, 0xffffffff ;  /* 0xffffffff07097836 */ /* 0x000fe20000000000 */
[----:B------:R-:W-:-:S04]  /*1000*/  IADD3 R0, PT, PT, R11, -0x1, RZ ;  /* 0xffffffff0b007810 */ /* 0x000fc80007ffe0ff */
[----:B------:R-:W-:-:S04]  /*1010*/  ISETP.GT.U32.AND P0, PT, R9, 0xfd, PT ;  /* 0x000000fd0900780c */ /* 0x000fc80003f04070 */
[----:B------:R-:W-:-:S13]  /*1020*/  ISETP.GT.U32.OR P0, PT, R0, 0xfd, P0 ;  /* 0x000000fd0000780c */ /* 0x000fda0000704470 */
[----:B------:R-:W-:Y:S01]  /*1030*/  @!P0 MOV R9, RZ ;  /* 0x000000ff00098202 */ /* 0x000fe20000000f00 */
[----:B------:R-:W-:Y:S06]  /*1040*/  @!P0 BRA `(.L_x_77) ;  /* 0x0000000000688947 */ /* 0x000fec0003800000 */
[----:B------:R-:W-:Y:S01]  /*1050*/  HFMA2 R0, -RZ, RZ, 3.748046875, 0 ;  /* 0x437f0000ff007431 */ /* 0x000fe200000001ff */
        /* <DEDUP_REMOVED lines=16> */
[----:B------:R-:W-:-:S05]  /*1160*/  VIADD R9, R11, 0xffffffff ;  /* 0xffffffff0b097836 */ /* 0x000fca0000000000 */
[----:B------:R-:W-:Y:S02]  /*1170*/  ISETP.GE.AND P0, PT, R9, RZ, PT ;  /* 0x000000ff0900720c */ /* 0x000fe40003f06270 */
[----:B------:R-:W-:-:S04]  /*1180*/  IADD3 R9, PT, PT, R7, -0x1, RZ ;  /* 0xffffffff07097810 */ /* 0x000fc80007ffe0ff */
[----:B------:R-:W-:-:S07]  /*1190*/  ISETP.GE.AND P1, PT, R9, RZ, PT ;  /* 0x000000ff0900720c */ /* 0x000fce0003f26270 */
[----:B------:R-:W-:Y:S01]  /*11a0*/  @P0 MOV R9, RZ ;  /* 0x000000ff00090202 */ /* 0x000fe20000000f00 */
[----:B------:R-:W-:Y:S02]  /*11b0*/  @!P0 IMAD.MOV.U32 R9, RZ, RZ, -0x40 ;  /* 0xffffffc0ff098424 */ /* 0x000fe400078e00ff */
[----:B------:R-:W-:-:S03]  /*11c0*/  @!P0 FFMA R20, R3, 1.84467440737095516160e+19, RZ ;  /* 0x5f80000003148823 */ /* 0x000fc600000000ff */
[----:B------:R-:W-:Y:S01]  /*11d0*/  @!P1 FFMA R21, R0, 1.84467440737095516160e+19, RZ ;  /* 0x5f80000000159823 */ /* 0x000fe200000000ff */
[----:B------:R-:W-:-:S07]  /*11e0*/  @!P1 IADD3 R9, PT, PT, R9, 0x40, RZ ;  /* 0x0000004009099810 */ /* 0x000fce0007ffe0ff */
.L_x_77:
[----:B------:R-:W-:Y:S01]  /*11f0*/  LEA R0, R7, 0xc0800000, 0x17 ;  /* 0xc080000007007811 */ /* 0x000fe200078eb8ff */
[----:B------:R-:W-:Y:S01]  /*1200*/  VIADD R11, R11, 0xffffff81 ;  /* 0xffffff810b0b7836 */ /* 0x000fe20000000000 */
[----:B------:R-:W-:Y:S02]  /*1210*/  BSSY.RECONVERGENT B1, `(.L_x_82) ;  /* 0x0000035000017945 */ /* 0x000fe40003800200 */
[----:B------:R-:W-:Y:S01]  /*1220*/  IADD3 R23, PT, PT, -R0, R21, RZ ;  /* 0x0000001500177210 */ /* 0x000fe20007ffe1ff */
[----:B------:R-:W-:-:S03]  /*1230*/  IMAD R0, R11, -0x800000, R20 ;  /* 0xff8000000b007824 */ /* 0x000fc600078e0214 */
[----:B------:R-:W0:Y:S01]  /*1240*/  MUFU.RCP R22, R23 ;  /* 0x0000001700167308 */ /* 0x000e220000001000 */
[----:B------:R-:W-:-:S04]  /*1250*/  FADD.FTZ R3, -R23, -RZ ;  /* 0x800000ff17037221 */ /* 0x000fc80000010100 */
[----:B0-----:R-:W-:-:S04]  /*1260*/  FFMA R21, R22, R3, 1 ;  /* 0x3f80000016157423 */ /* 0x001fc80000000003 */
[----:B------:R-:W-:-:S04]  /*1270*/  FFMA R21, R22, R21, R22 ;  /* 0x0000001516157223 */ /* 0x000fc80000000016 */
[----:B------:R-:W-:-:S04]  /*1280*/  FFMA R20, R0, R21, RZ ;  /* 0x0000001500147223 */ /* 0x000fc800000000ff */
[----:B------:R-:W-:-:S04]  /*1290*/  FFMA R22, R3, R20, R0 ;  /* 0x0000001403167223 */ /* 0x000fc80000000000 */
[----:B------:R-:W-:Y:S01]  /*12a0*/  FFMA R22, R21, R22, R20 ;  /* 0x0000001615167223 */ /* 0x000fe20000000014 */
[----:B------:R-:W-:-:S03]  /*12b0*/  IADD3 R20, PT, PT, R11, 0x7f, -R7 ;  /* 0x0000007f0b147810 */ /* 0x000fc60007ffe807 */
[----:B------:R-:W-:Y:S01]  /*12c0*/  FFMA R3, R3, R22, R0 ;  /* 0x0000001603037223 */ /* 0x000fe20000000000 */
[----:B------:R-:W-:-:S03]  /*12d0*/  IADD3 R9, PT, PT, R20, R9, RZ ;  /* 0x0000000914097210 */ /* 0x000fc60007ffe0ff */
        /* <DEDUP_REMOVED lines=14> */
[CCC-:B------:R-:W-:Y:S01]  /*13c0*/  FFMA.RZ R9, R21.reuse, R3.reuse, R22.reuse ;  /* 0x0000000315097223 */ /* 0x1c0fe2000000c016 */
[CCC-:B------:R-:W-:Y:S01]  /*13d0*/  FFMA.RP R11, R21.reuse, R3.reuse, R22.reuse ;  /* 0x00000003150b7223 */ /* 0x1c0fe20000008016 */
[----:B------:R-:W-:Y:S01]  /*13e0*/  FFMA.RM R22, R21, R3, R22 ;  /* 0x0000000315167223 */ /* 0x000fe20000004016 */
[----:B------:R-:W-:Y:S02]  /*13f0*/  IADD3 R3, PT, PT, R7, 0x20, RZ ;  /* 0x0000002007037810 */ /* 0x000fe40007ffe0ff */
[----:B------:R-:W-:Y:S02]  /*1400*/  LOP3.LUT R9, R9, 0x7fffff, RZ, 0xc0, !PT ;  /* 0x007fffff09097812 */ /* 0x000fe400078ec0ff */
[----:B------:R-:W-:Y:S02]  /*1410*/  ISETP.NE.AND P2, PT, R7, RZ, PT ;  /* 0x000000ff0700720c */ /* 0x000fe40003f45270 */
[----:B------:R-:W-:Y:S02]  /*1420*/  LOP3.LUT R20, R9, 0x800000, RZ, 0xfc, !PT ;  /* 0x0080000009147812 */ /* 0x000fe400078efcff */
[----:B------:R-:W-:-:S02]  /*1430*/  ISETP.NE.AND P1, PT, R7, RZ, PT ;  /* 0x000000ff0700720c */ /* 0x000fc40003f25270 */
[----:B------:R-:W-:Y:S02]  /*1440*/  IADD3 R7, PT, PT, -R7, RZ, RZ ;  /* 0x000000ff07077210 */ /* 0x000fe40007ffe1ff */
[----:B------:R-:W-:Y:S02]  /*1450*/  SHF.L.U32 R3, R20, R3, RZ ;  /* 0x0000000314037219 */ /* 0x000fe400000006ff */
[----:B------:R-:W-:Y:S02]  /*1460*/  FSETP.NEU.FTZ.AND P0, PT, R11, R22, PT ;  /* 0x000000160b00720b */ /* 0x000fe40003f1d000 */
[----:B------:R-:W-:Y:S02]  /*1470*/  SEL R7, R7, RZ, P2 ;  /* 0x000000ff07077207 */ /* 0x000fe40001000000 */
[----:B------:R-:W-:Y:S02]  /*1480*/  ISETP.NE.AND P1, PT, R3, RZ, P1 ;  /* 0x000000ff0300720c */ /* 0x000fe40000f25270 */
[----:B------:R-:W-:-:S02]  /*1490*/  SHF.R.U32.HI R20, RZ, R7, R20 ;  /* 0x00000007ff147219 */ /* 0x000fc40000011614 */
[----:B------:R-:W-:Y:S02]  /*14a0*/  PLOP3.LUT P0, PT, P0, P1, PT, 0xf8, 0x8f ;  /* 0x00000000008f781c */ /* 0x000fe40000703f70 */
[----:B------:R-:W-:Y:S02]  /*14b0*/  SHF.R.U32.HI R7, RZ, 0x1, R20 ;  /* 0x00000001ff077819 */ /* 0x000fe40000011614 */
[----:B------:R-:W-:-:S04]  /*14c0*/  SEL R22, RZ, 0x1, !P0 ;  /* 0x00000001ff167807 */ /* 0x000fc80004000000 */
[----:B------:R-:W-:-:S04]  /*14d0*/  LOP3.LUT R3, R22, 0x1, R7, 0xf8, !PT ;  /* 0x0000000116037812 */ /* 0x000fc800078ef807 */
[----:B------:R-:W-:-:S05]  /*14e0*/  LOP3.LUT R20, R3, R20, RZ, 0xc0, !PT ;  /* 0x0000001403147212 */ /* 0x000fca00078ec0ff */
[----:B------:R-:W-:-:S05]  /*14f0*/  IMAD.IADD R7, R7, 0x1, R20 ;  /* 0x0000000107077824 */ /* 0x000fca00078e0214 */
[----:B------:R-:W-:Y:S01]  /*1500*/  LOP3.LUT R0, R7, R0, RZ, 0xfc, !PT ;  /* 0x0000000007007212 */ /* 0x000fe200078efcff */
[----:B------:R-:W-:Y:S06]  /*1510*/  BRA `(.L_x_85) ;  /* 0x0000000000107947 */ /* 0x000fec0003800000 */
.L_x_84:
[----:B------:R-:W-:-:S04]  /*1520*/  LOP3.LUT R0, R0, 0x80000000, RZ, 0xc0, !PT ;  /* 0x8000000000007812 */ /* 0x000fc800078ec0ff */
[----:B------:R-:W-:Y:S01]  /*1530*/  LOP3.LUT R0, R0, 0x7f800000, RZ, 0xfc, !PT ;  /* 0x7f80000000007812 */ /* 0x000fe200078efcff */
[----:B------:R-:W-:Y:S06]  /*1540*/  BRA `(.L_x_85) ;  /* 0x0000000000047947 */ /* 0x000fec0003800000 */
.L_x_83:
[----:B------:R-:W-:-:S07]  /*1550*/  LEA R0, R9, R0, 0x17 ;  /* 0x0000000009007211 */ /* 0x000fce00078eb8ff */
.L_x_85:
[----:B------:R-:W-:Y:S05]  /*1560*/  BSYNC.RECONVERGENT B1 ;  /* 0x0000000000017941 */ /* 0x000fea0003800200 */
.L_x_82:
[----:B------:R-:W-:Y:S05]  /*1570*/  BRA `(.L_x_86) ;  /* 0x0000000000207947 */ /* 0x000fea0003800000 */
.L_x_81:
[----:B------:R-:W-:-:S04]  /*1580*/  LOP3.LUT R0, R21, 0x80000000, R20, 0x48, !PT ;  /* 0x8000000015007812 */ /* 0x000fc800078e4814 */
[----:B------:R-:W-:Y:S01]  /*1590*/  LOP3.LUT R0, R0, 0x7f800000, RZ, 0xfc, !PT ;  /* 0x7f80000000007812 */ /* 0x000fe200078efcff */
[----:B------:R-:W-:Y:S06]  /*15a0*/  BRA `(.L_x_86) ;  /* 0x0000000000147947 */ /* 0x000fec0003800000 */
.L_x_80:
[----:B------:R-:W-:Y:S01]  /*15b0*/  LOP3.LUT R0, R21, 0x80000000, R20, 0x48, !PT ;  /* 0x8000000015007812 */ /* 0x000fe200078e4814 */
[----:B------:R-:W-:Y:S06]  /*15c0*/  BRA `(.L_x_86) ;  /* 0x00000000000c7947 */ /* 0x000fec0003800000 */
.L_x_79:
[----:B------:R-:W0:Y:S01]  /*15d0*/  MUFU.RSQ R0, -QNAN ;  /* 0xffc0000000007908 */ /* 0x000e220000001400 */
[----:B------:R-:W-:Y:S05]  /*15e0*/  BRA `(.L_x_86) ;  /* 0x0000000000047947 */ /* 0x000fea0003800000 */
.L_x_78:
[----:B------:R-:W-:-:S07]  /*15f0*/  FADD.FTZ R0, R3, R0 ;  /* 0x0000000003007221 */ /* 0x000fce0000010000 */
.L_x_86:
[----:B------:R-:W-:Y:S05]  /*1600*/  BSYNC.RECONVERGENT B0 ;  /* 0x0000000000007941 */ /* 0x000fea0003800200 */
.L_x_76:
[----:B------:R-:W-:-:S04]  /*1610*/  HFMA2 R9, -RZ, RZ, 0, 0 ;  /* 0x00000000ff097431 */ /* 0x000fc800000001ff */
[----:B0-----:R-:W-:Y:S05]  /*1620*/  RET.REL.NODEC R8 `(_Z15kernel_partialsP6uchar3PfS1_ii) ;  /* 0xffffffe808747950 */ /* 0x001fea0003c3ffff */
.L_x_87:
        /* <DEDUP_REMOVED lines=13> */
.L_x_90:


//--------------------- .nv.shared.reserved.0     --------------------------
	.section	.nv.shared.reserved.0,"aw",@nobits
	.weak		__nv_reservedSMEM_offset_0_alias
	.size		__nv_reservedSMEM_offset_0_alias, 0, 64
	.other		__nv_reservedSMEM_offset_0_alias,@"STO_CUDA_RESERVED_SHARED STV_DEFAULT"
__nv_reservedSMEM_offset_0_alias:
	.zero		0
	.zero		64


//--------------------- .nv.constant0._Z14kernel_optflowPfS_S_P6float4ii --------------------------
	.section	.nv.constant0._Z14kernel_optflowPfS_S_P6float4ii,"a",@progbits
	.sectionflags	@""
	.align	4
.nv.constant0._Z14kernel_optflowPfS_S_P6float4ii:
	.zero		936


//--------------------- .nv.constant0._Z10kernel_subP6uchar3S0_Pfii --------------------------
	.section	.nv.constant0._Z10kernel_subP6uchar3S0_Pfii,"a",@progbits
	.sectionflags	@""
	.align	4
.nv.constant0._Z10kernel_subP6uchar3S0_Pfii:
	.zero		928


//--------------------- .nv.constant0._Z15kernel_partialsP6uchar3PfS1_ii --------------------------
	.section	.nv.constant0._Z15kernel_partialsP6uchar3PfS1_ii,"a",@progbits
	.sectionflags	@""
	.align	4
.nv.constant0._Z15kernel_partialsP6uchar3PfS1_ii:
	.zero		928


//--------------------- SYMBOLS --------------------------

	.type		.nv.reservedSmem.offset0,@object
	.size		.nv.reservedSmem.offset0,0x4
